	.target	sm_90a

	.elftype	@"ET_EXEC"


//--------------------- .note.nv.tkinfo           --------------------------
	.section	.note.nv.tkinfo,"",@"SHT_NOTE"
	.sectionflags	@"SHF_NOTE_NV_TKINFO"
	.tkinfo
        /*0018*/ 	.word	0x00000002
        /*0030*/ 	.string	""
        /*0030*/ 	.string	"ptxas"
        /*0030*/ 	.string	"Cuda compilation tools, release 13.0, V13.0.88"
        /*0030*/ 	.string	"Build cuda_13.0.r13.0/compiler.36424714_0"
        /*0030*/ 	.string	"-arch sm_90a -m 64 "



//--------------------- .note.nv.cuinfo           --------------------------
	.section	.note.nv.cuinfo,"",@"SHT_NOTE"
	.sectionflags	@"SHF_NOTE_NV_CUINFO"
        /*0018*/ 	.short	0x0002
        /*001a*/ 	.short	0x005a
        /*001c*/ 	.short	0x0082
	.zero		2


//--------------------- .nv.info                  --------------------------
	.section	.nv.info,"",@"SHT_CUDA_INFO"
	.align	4


	//----- nvinfo : EIATTR_REGCOUNT
	.align		4
        /*0000*/ 	.byte	0x04, 0x2f
        /*0002*/ 	.short	(.L_12 - .L_11)
	.align		4
.L_11:
        /*0004*/ 	.word	index@(_ZN7cutlass13device_kernelINS_4gemm6kernel13GemmUniversalIN4cute5tupleIJiiiiEEENS1_10collective13CollectiveMmaINS1_37MainloopSm90TmaGmmaWarpSpecializedFP8ILi9ENS5_IJNS4_1CILi4EEENSA_ILi1EEESC_EEENS1_35KernelTmaWarpSpecializedCooperativeEEENS5_IJNSA_ILi128EEENSA_ILi64EEESG_EEENS_12float_e5m2_tENS5_IJlSC_lEEESJ_SK_NS4_8TiledMMAINS4_8MMA_AtomIJNS4_4SM904GMMA30MMA_64x64x32_F32E5M2E5M2_SS_TNILNSO_7ScaleInE1ELSQ_1EEEEEENS4_6LayoutINS5_IJNSA_ILi2EEESC_SC_EEENS5_IJSC_NSA_ILi0EEESW_EEEEENS5_IJNS4_10UnderscoreESZ_SZ_EEEEENS4_13SM90_TMA_LOADENS4_14ComposedLayoutINS4_7SwizzleILi3ELi4ELi3EEENS4_18smem_ptr_flag_bitsILi8EEENST_INS5_IJNSA_ILi8EEESG_EEENS5_IJSG_SC_EEEEEEEvNS4_8identityENS4_23SM90_TMA_LOAD_MULTICASTES1C_vS1D_EENS_8epilogue10collective6detail29Sm90TmaWarpSpecializedAdapterINS1H_15DefaultEpilogueISJ_SK_SK_NS1G_6thread17LinearCombinationISJ_Li1EffLNS1L_9ScaleType4KindE0ELNS_15FloatRoundStyleE2ESJ_EENS1_15EpilogueDefaultEEEEEvvEEEEvNT_6ParamsE)
        /*0008*/ 	.word	0x000000a8


	//----- nvinfo : EIATTR_FRAME_SIZE
	.align		4
.L_12:
        /*000c*/ 	.byte	0x04, 0x11
        /*000e*/ 	.short	(.L_14 - .L_13)
	.align		4
.L_13:
        /*0010*/ 	.word	index@(_ZN7cutlass13device_kernelINS_4gemm6kernel13GemmUniversalIN4cute5tupleIJiiiiEEENS1_10collective13CollectiveMmaINS1_37MainloopSm90TmaGmmaWarpSpecializedFP8ILi9ENS5_IJNS4_1CILi4EEENSA_ILi1EEESC_EEENS1_35KernelTmaWarpSpecializedCooperativeEEENS5_IJNSA_ILi128EEENSA_ILi64EEESG_EEENS_12float_e5m2_tENS5_IJlSC_lEEESJ_SK_NS4_8TiledMMAINS4_8MMA_AtomIJNS4_4SM904GMMA30MMA_64x64x32_F32E5M2E5M2_SS_TNILNSO_7ScaleInE1ELSQ_1EEEEEENS4_6LayoutINS5_IJNSA_ILi2EEESC_SC_EEENS5_IJSC_NSA_ILi0EEESW_EEEEENS5_IJNS4_10UnderscoreESZ_SZ_EEEEENS4_13SM90_TMA_LOADENS4_14ComposedLayoutINS4_7SwizzleILi3ELi4ELi3EEENS4_18smem_ptr_flag_bitsILi8EEENST_INS5_IJNSA_ILi8EEESG_EEENS5_IJSG_SC_EEEEEEEvNS4_8identityENS4_23SM90_TMA_LOAD_MULTICASTES1C_vS1D_EENS_8epilogue10collective6detail29Sm90TmaWarpSpecializedAdapterINS1H_15DefaultEpilogueISJ_SK_SK_NS1G_6thread17LinearCombinationISJ_Li1EffLNS1L_9ScaleType4KindE0ELNS_15FloatRoundStyleE2ESJ_EENS1_15EpilogueDefaultEEEEEvvEEEEvNT_6ParamsE)
        /*0014*/ 	.word	0x00000000


	//----- nvinfo : EIATTR_MIN_STACK_SIZE
	.align		4
.L_14:
        /*0018*/ 	.byte	0x04, 0x12
        /*001a*/ 	.short	(.L_16 - .L_15)
	.align		4
.L_15:
        /*001c*/ 	.word	index@(_ZN7cutlass13device_kernelINS_4gemm6kernel13GemmUniversalIN4cute5tupleIJiiiiEEENS1_10collective13CollectiveMmaINS1_37MainloopSm90TmaGmmaWarpSpecializedFP8ILi9ENS5_IJNS4_1CILi4EEENSA_ILi1EEESC_EEENS1_35KernelTmaWarpSpecializedCooperativeEEENS5_IJNSA_ILi128EEENSA_ILi64EEESG_EEENS_12float_e5m2_tENS5_IJlSC_lEEESJ_SK_NS4_8TiledMMAINS4_8MMA_AtomIJNS4_4SM904GMMA30MMA_64x64x32_F32E5M2E5M2_SS_TNILNSO_7ScaleInE1ELSQ_1EEEEEENS4_6LayoutINS5_IJNSA_ILi2EEESC_SC_EEENS5_IJSC_NSA_ILi0EEESW_EEEEENS5_IJNS4_10UnderscoreESZ_SZ_EEEEENS4_13SM90_TMA_LOADENS4_14ComposedLayoutINS4_7SwizzleILi3ELi4ELi3EEENS4_18smem_ptr_flag_bitsILi8EEENST_INS5_IJNSA_ILi8EEESG_EEENS5_IJSG_SC_EEEEEEEvNS4_8identityENS4_23SM90_TMA_LOAD_MULTICASTES1C_vS1D_EENS_8epilogue10collective6detail29Sm90TmaWarpSpecializedAdapterINS1H_15DefaultEpilogueISJ_SK_SK_NS1G_6thread17LinearCombinationISJ_Li1EffLNS1L_9ScaleType4KindE0ELNS_15FloatRoundStyleE2ESJ_EENS1_15EpilogueDefaultEEEEEvvEEEEvNT_6ParamsE)
        /*0020*/ 	.word	0x00000000
.L_16:


//--------------------- .nv.compat                --------------------------
	.section	.nv.compat,"",@"SHT_CUDA_COMPAT_INFO"
	.align	4
        /*0000*/ 	.byte	0x02, 0x09, 0x01, 0x00, 0x02, 0x02, 0x04, 0x00, 0x02, 0x05, 0x05, 0x00, 0x03, 0x07, 0x01, 0x01
        /*0010*/ 	.byte	0x02, 0x03, 0x01, 0x00, 0x02, 0x06, 0x01, 0x00, 0x04, 0x0b, 0x08, 0x00, 0x00, 0x00, 0x00, 0x00
        /*0020*/ 	.byte	0x00, 0x00, 0x00, 0x00


//--------------------- .nv.info._ZN7cutlass13device_kernelINS_4gemm6kernel13GemmUniversalIN4cute5tupleIJiiiiEEENS1_10collective13CollectiveMmaINS1_37MainloopSm90TmaGmmaWarpSpecializedFP8ILi9ENS5_IJNS4_1CILi4EEENSA_ILi1EEESC_EEENS1_35KernelTmaWarpSpecializedCooperativeEEENS5_IJNSA_ILi128EEENSA_ILi64EEESG_EEENS_12float_e5m2_tENS5_IJlSC_lEEESJ_SK_NS4_8TiledMMAINS4_8MMA_AtomIJNS4_4SM904GMMA30MMA_64x64x32_F32E5M2E5M2_SS_TNILNSO_7ScaleInE1ELSQ_1EEEEEENS4_6LayoutINS5_IJNSA_ILi2EEESC_SC_EEENS5_IJSC_NSA_ILi0EEESW_EEEEENS5_IJNS4_10UnderscoreESZ_SZ_EEEEENS4_13SM90_TMA_LOADENS4_14ComposedLayoutINS4_7SwizzleILi3ELi4ELi3EEENS4_18smem_ptr_flag_bitsILi8EEENST_INS5_IJNSA_ILi8EEESG_EEENS5_IJSG_SC_EEEEEEEvNS4_8identityENS4_23SM90_TMA_LOAD_MULTICASTES1C_vS1D_EENS_8epilogue10collective6detail29Sm90TmaWarpSpecializedAdapterINS1H_15DefaultEpilogueISJ_SK_SK_NS1G_6thread17LinearCombinationISJ_Li1EffLNS1L_9ScaleType4KindE0ELNS_15FloatRoundStyleE2ESJ_EENS1_15EpilogueDefaultEEEEEvvEEEEvNT_6ParamsE --------------------------
	.section	.nv.info._ZN7cutlass13device_kernelINS_4gemm6kernel13GemmUniversalIN4cute5tupleIJiiiiEEENS1_10collective13CollectiveMmaINS1_37MainloopSm90TmaGmmaWarpSpecializedFP8ILi9ENS5_IJNS4_1CILi4EEENSA_ILi1EEESC_EEENS1_35KernelTmaWarpSpecializedCooperativeEEENS5_IJNSA_ILi128EEENSA_ILi64EEESG_EEENS_12float_e5m2_tENS5_IJlSC_lEEESJ_SK_NS4_8TiledMMAINS4_8MMA_AtomIJNS4_4SM904GMMA30MMA_64x64x32_F32E5M2E5M2_SS_TNILNSO_7ScaleInE1ELSQ_1EEEEEENS4_6LayoutINS5_IJNSA_ILi2EEESC_SC_EEENS5_IJSC_NSA_ILi0EEESW_EEEEENS5_IJNS4_10UnderscoreESZ_SZ_EEEEENS4_13SM90_TMA_LOADENS4_14ComposedLayoutINS4_7SwizzleILi3ELi4ELi3EEENS4_18smem_ptr_flag_bitsILi8EEENST_INS5_IJNSA_ILi8EEESG_EEENS5_IJSG_SC_EEEEEEEvNS4_8identityENS4_23SM90_TMA_LOAD_MULTICASTES1C_vS1D_EENS_8epilogue10collective6detail29Sm90TmaWarpSpecializedAdapterINS1H_15DefaultEpilogueISJ_SK_SK_NS1G_6thread17LinearCombinationISJ_Li1EffLNS1L_9ScaleType4KindE0ELNS_15FloatRoundStyleE2ESJ_EENS1_15EpilogueDefaultEEEEEvvEEEEvNT_6ParamsE,"",@"SHT_CUDA_INFO"
	.sectionflags	@""
	.align	4


	//----- nvinfo : EIATTR_CUDA_API_VERSION
	.align		4
        /*0000*/ 	.byte	0x04, 0x37
        /*0002*/ 	.short	(.L_18 - .L_17)
.L_17:
        /*0004*/ 	.word	0x00000082


	//----- nvinfo : EIATTR_KPARAM_INFO
	.align		4
.L_18:
        /*0008*/ 	.byte	0x04, 0x17
        /*000a*/ 	.short	(.L_20 - .L_19)
.L_19:
        /*000c*/ 	.word	0x00000000
        /*0010*/ 	.short	0x0000
        /*0012*/ 	.short	0x0070
        /*0014*/ 	.byte	0x00, 0xf0, 0x01, 0x10


	//----- nvinfo : EIATTR_SPARSE_MMA_MASK
	.align		4
.L_20:
        /*0018*/ 	.byte	0x03, 0x50
        /*001a*/ 	.short	0x0000


	//----- nvinfo : EIATTR_MAXREG_COUNT
	.align		4
        /*001c*/ 	.byte	0x03, 0x1b
        /*001e*/ 	.short	0x00a8


	//----- nvinfo : EIATTR_NUM_BARRIERS
	.align		4
        /*0020*/ 	.byte	0x02, 0x4c
        /*0022*/ 	.byte	0x01
	.zero		1


	//----- nvinfo : EIATTR_MERCURY_ISA_VERSION
	.align		4
        /*0024*/ 	.byte	0x03, 0x5f
        /*0026*/ 	.short	0x0101


	//----- nvinfo : EIATTR_INT_WARP_WIDE_INSTR_OFFSETS
	.align		4
        /*0028*/ 	.byte	0x04, 0x31
        /*002a*/ 	.short	(.L_22 - .L_21)


	//   ....[0]....
.L_21:
        /*002c*/ 	.word	0x00000540


	//   ....[1]....
        /*0030*/ 	.word	0x000005f0


	//   ....[2]....
        /*0034*/ 	.word	0x00000730


	//----- nvinfo : EIATTR_COOP_GROUP_MASK_REGIDS
	.align		4
.L_22:
        /*0038*/ 	.byte	0x04, 0x29
        /*003a*/ 	.short	(.L_24 - .L_23)


	//   ....[0]....
.L_23:
        /*003c*/ 	.word	0xffffffff


	//   ....[1]....
        /*0040*/ 	.word	0xffffffff


	//   ....[2]....
        /*0044*/ 	.word	0xffffffff


	//   ....[3]....
        /*0048*/ 	.word	0xffffffff


	//   ....[4]....
        /*004c*/ 	.word	0xffffffff


	//   ....[5]....
        /*0050*/ 	.word	0xffffffff


	//----- nvinfo : EIATTR_COOP_GROUP_INSTR_OFFSETS
	.align		4
.L_24:
        /*0054*/ 	.byte	0x04, 0x28
        /*0056*/ 	.short	(.L_26 - .L_25)


	//   ....[0]....
.L_25:
        /*0058*/ 	.word	0x00000060


	//   ....[1]....
        /*005c*/ 	.word	0x00000070


	//   ....[2]....
        /*0060*/ 	.word	0x00000130


	//   ....[3]....
        /*0064*/ 	.word	0x000003a0


	//   ....[4]....
        /*0068*/ 	.word	0x000008e0


	//   ....[5]....
        /*006c*/ 	.word	0x00001350


	//----- nvinfo : EIATTR_REG_RECONFIG
	.align		4
.L_26:
        /*0070*/ 	.byte	0x01, 0x54
	.zero		2


	//----- nvinfo : EIATTR_MBARRIER_INSTR_OFFSETS
	.align		4
        /*0074*/ 	.byte	0x04, 0x39
        /*0076*/ 	.short	(.L_28 - .L_27)


	//   ....[0]....
.L_27:
        /*0078*/ 	.word	0x00000250
        /*007c*/ 	.word	0x000000ff
        /*0080*/ 	.word	0x00000000
        /*0084*/ 	.short	0x0100
        /*0086*/ 	.byte	0x08
	.zero		1


	//   ....[1]....
        /*0088*/ 	.word	0x00000260
        /*008c*/ 	.word	0x000000ff
        /*0090*/ 	.word	0x00000048
        /*0094*/ 	.short	0x0100
        /*0096*/ 	.byte	0x08
	.zero		1


	//   ....[2]....
        /*0098*/ 	.word	0x00000270
        /*009c*/ 	.word	0x000000ff
        /*00a0*/ 	.word	0x00000008
        /*00a4*/ 	.short	0x0100
        /*00a6*/ 	.byte	0x08
	.zero		1


	//   ....[3]....
        /*00a8*/ 	.word	0x00000280
        /*00ac*/ 	.word	0x000000ff
        /*00b0*/ 	.word	0x00000050
        /*00b4*/ 	.short	0x0100
        /*00b6*/ 	.byte	0x08
	.zero		1


	//   ....[4]....
        /*00b8*/ 	.word	0x00000290
        /*00bc*/ 	.word	0x000000ff
        /*00c0*/ 	.word	0x00000010
        /*00c4*/ 	.short	0x0100
        /*00c6*/ 	.byte	0x08
	.zero		1


	//   ....[5]....
        /*00c8*/ 	.word	0x000002a0
        /*00cc*/ 	.word	0x000000ff
        /*00d0*/ 	.word	0x00000058
        /*00d4*/ 	.short	0x0100
        /*00d6*/ 	.byte	0x08
	.zero		1


	//   ....[6]....
        /*00d8*/ 	.word	0x000002b0
        /*00dc*/ 	.word	0x000000ff
        /*00e0*/ 	.word	0x00000018
        /*00e4*/ 	.short	0x0100
        /*00e6*/ 	.byte	0x08
	.zero		1


	//   ....[7]....
        /*00e8*/ 	.word	0x000002c0
        /*00ec*/ 	.word	0x000000ff
        /*00f0*/ 	.word	0x00000060
        /*00f4*/ 	.short	0x0100
        /*00f6*/ 	.byte	0x08
	.zero		1


	//   ....[8]....
        /*00f8*/ 	.word	0x000002d0
        /*00fc*/ 	.word	0x000000ff
        /*0100*/ 	.word	0x00000020
        /*0104*/ 	.short	0x0100
        /*0106*/ 	.byte	0x08
	.zero		1


	//   ....[9]....
        /*0108*/ 	.word	0x000002e0
        /*010c*/ 	.word	0x000000ff
        /*0110*/ 	.word	0x00000068
        /*0114*/ 	.short	0x0100
        /*0116*/ 	.byte	0x08
	.zero		1


	//   ....[10]....
        /*0118*/ 	.word	0x000002f0
        /*011c*/ 	.word	0x000000ff
        /*0120*/ 	.word	0x00000028
        /*0124*/ 	.short	0x0100
        /*0126*/ 	.byte	0x08
	.zero		1


	//   ....[11]....
        /*0128*/ 	.word	0x00000300
        /*012c*/ 	.word	0x000000ff
        /*0130*/ 	.word	0x00000070
        /*0134*/ 	.short	0x0100
        /*0136*/ 	.byte	0x08
	.zero		1


	//   ....[12]....
        /*0138*/ 	.word	0x00000310
        /*013c*/ 	.word	0x000000ff
        /*0140*/ 	.word	0x00000030
        /*0144*/ 	.short	0x0100
        /*0146*/ 	.byte	0x08
	.zero		1


	//   ....[13]....
        /*0148*/ 	.word	0x00000320
        /*014c*/ 	.word	0x000000ff
        /*0150*/ 	.word	0x00000078
        /*0154*/ 	.short	0x0100
        /*0156*/ 	.byte	0x08
	.zero		1


	//   ....[14]....
        /*0158*/ 	.word	0x00000330
        /*015c*/ 	.word	0x000000ff
        /*0160*/ 	.word	0x00000038
        /*0164*/ 	.short	0x0100
        /*0166*/ 	.byte	0x08
	.zero		1


	//   ....[15]....
        /*0168*/ 	.word	0x00000340
        /*016c*/ 	.word	0x000000ff
        /*0170*/ 	.word	0x00000080
        /*0174*/ 	.short	0x0100
        /*0176*/ 	.byte	0x08
	.zero		1


	//   ....[16]....
        /*0178*/ 	.word	0x00000350
        /*017c*/ 	.word	0x000000ff
        /*0180*/ 	.word	0x00000040
        /*0184*/ 	.short	0x0100
        /*0186*/ 	.byte	0x08
	.zero		1


	//   ....[17]....
        /*0188*/ 	.word	0x00000360
        /*018c*/ 	.word	0x000000ff
        /*0190*/ 	.word	0x00000088
        /*0194*/ 	.short	0x0100
        /*0196*/ 	.byte	0x08
	.zero		1


	//   ....[18]....
        /*0198*/ 	.word	0x000007e0
        /*019c*/ 	.word	0x000000ff
        /*01a0*/ 	.word	0x000000a0
        /*01a4*/ 	.short	0x0100
        /*01a6*/ 	.byte	0x06
	.zero		1


	//   ....[19]....
        /*01a8*/ 	.word	0x00000870
        /*01ac*/ 	.word	0x000000ff
        /*01b0*/ 	.word	0x000000a8
        /*01b4*/ 	.short	0x0100
        /*01b6*/ 	.byte	0x06
	.zero		1


	//   ....[20]....
        /*01b8*/ 	.word	0x00001690
        /*01bc*/ 	.word	0x000000ff
        /*01c0*/ 	.word	0x00000000
        /*01c4*/ 	.short	0x010a
        /*01c6*/ 	.byte	0x06
	.zero		1


	//   ....[21]....
        /*01c8*/ 	.word	0x000016d0
        /*01cc*/ 	.word	0x000000ff
        /*01d0*/ 	.word	0x00000000
        /*01d4*/ 	.short	0x010a
        /*01d6*/ 	.byte	0x06
	.zero		1


	//   ....[22]....
        /*01d8*/ 	.word	0x00001dd0
        /*01dc*/ 	.word	0x000000ff
        /*01e0*/ 	.word	0x00000000
        /*01e4*/ 	.short	0x010a
        /*01e6*/ 	.byte	0x0c
	.zero		1


	//   ....[23]....
        /*01e8*/ 	.word	0x00001e10
        /*01ec*/ 	.word	0x000000ff
        /*01f0*/ 	.word	0x00000000
        /*01f4*/ 	.short	0x010a
        /*01f6*/ 	.byte	0x0c
	.zero		1


	//   ....[24]....
        /*01f8*/ 	.word	0x00002300
        /*01fc*/ 	.word	0x0000000a
        /*0200*/ 	.word	0x00000000
        /*0204*/ 	.short	0x0101
        /*0206*/ 	.byte	0x3f
	.zero		1


	//   ....[25]....
        /*0208*/ 	.word	0x000027a0
        /*020c*/ 	.word	0x00000008
        /*0210*/ 	.word	0x00000000
        /*0214*/ 	.short	0x0101
        /*0216*/ 	.byte	0x3f
	.zero		1


	//   ....[26]....
        /*0218*/ 	.word	0x00006060
        /*021c*/ 	.word	0x00000015
        /*0220*/ 	.word	0x00000048
        /*0224*/ 	.short	0x010a
        /*0226*/ 	.byte	0x3f
	.zero		1


	//   ....[27]....
        /*0228*/ 	.word	0x000063e0
        /*022c*/ 	.word	0x00000008
        /*0230*/ 	.word	0x000000a8
        /*0234*/ 	.short	0x0101
        /*0236*/ 	.byte	0x3f
	.zero		1


	//   ....[28]....
        /*0238*/ 	.word	0x00006b10
        /*023c*/ 	.word	0x00000007
        /*0240*/ 	.word	0x00000000
        /*0244*/ 	.short	0x010a
        /*0246*/ 	.byte	0x3f
	.zero		1


	//   ....[29]....
        /*0248*/ 	.word	0x00006b90
        /*024c*/ 	.word	0x00000008
        /*0250*/ 	.word	0x00000000
        /*0254*/ 	.short	0x010a
        /*0256*/ 	.byte	0x3f
	.zero		1


	//   ....[30]....
        /*0258*/ 	.word	0x00006c20
        /*025c*/ 	.word	0x00000009
        /*0260*/ 	.word	0x00000000
        /*0264*/ 	.short	0x010a
        /*0266*/ 	.byte	0x3f
	.zero		1


	//   ....[31]....
        /*0268*/ 	.word	0x00006cb0
        /*026c*/ 	.word	0x00000008
        /*0270*/ 	.word	0x00000000
        /*0274*/ 	.short	0x010a
        /*0276*/ 	.byte	0x3f
	.zero		1


	//   ....[32]....
        /*0278*/ 	.word	0x00006d40
        /*027c*/ 	.word	0x00000009
        /*0280*/ 	.word	0x00000000
        /*0284*/ 	.short	0x010a
        /*0286*/ 	.byte	0x3f
	.zero		1


	//   ....[33]....
        /*0288*/ 	.word	0x00006dd0
        /*028c*/ 	.word	0x00000008
        /*0290*/ 	.word	0x00000000
        /*0294*/ 	.short	0x010a
        /*0296*/ 	.byte	0x3f
	.zero		1


	//   ....[34]....
        /*0298*/ 	.word	0x00006e60
        /*029c*/ 	.word	0x00000009
        /*02a0*/ 	.word	0x00000000
        /*02a4*/ 	.short	0x010a
        /*02a6*/ 	.byte	0x3f
	.zero		1


	//   ....[35]....
        /*02a8*/ 	.word	0x00006ef0
        /*02ac*/ 	.word	0x00000006
        /*02b0*/ 	.word	0x00000000
        /*02b4*/ 	.short	0x010a
        /*02b6*/ 	.byte	0x3f
	.zero		1


	//   ....[36]....
        /*02b8*/ 	.word	0x00006f80
        /*02bc*/ 	.word	0x00000003
        /*02c0*/ 	.word	0x00000000
        /*02c4*/ 	.short	0x010a
        /*02c6*/ 	.byte	0x3f
	.zero		1


	//   ....[37]....
        /*02c8*/ 	.word	0x00006ff0
        /*02cc*/ 	.word	0x00000009
        /*02d0*/ 	.word	0x00000000
        /*02d4*/ 	.short	0x010a
        /*02d6*/ 	.byte	0x3f
	.zero		1


	//   ....[38]....
        /*02d8*/ 	.word	0x00007050
        /*02dc*/ 	.word	0x0000000b
        /*02e0*/ 	.word	0x00000000
        /*02e4*/ 	.short	0x010a
        /*02e6*/ 	.byte	0x3f
	.zero		1


	//   ....[39]....
        /*02e8*/ 	.word	0x00007120
        /*02ec*/ 	.word	0x00000015
        /*02f0*/ 	.word	0x00000048
        /*02f4*/ 	.short	0x010a
        /*02f6*/ 	.byte	0x3f
	.zero		1


	//   ....[40]....
        /*02f8*/ 	.word	0x000071f0
        /*02fc*/ 	.word	0x00000007
        /*0300*/ 	.word	0x00000000
        /*0304*/ 	.short	0x010a
        /*0306*/ 	.byte	0x3f
	.zero		1


	//   ....[41]....
        /*0308*/ 	.word	0x00007240
        /*030c*/ 	.word	0x00000008
        /*0310*/ 	.word	0x00000000
        /*0314*/ 	.short	0x010a
        /*0316*/ 	.byte	0x3f
	.zero		1


	//   ....[42]....
        /*0318*/ 	.word	0x00007290
        /*031c*/ 	.word	0x00000009
        /*0320*/ 	.word	0x00000000
        /*0324*/ 	.short	0x010a
        /*0326*/ 	.byte	0x3f
	.zero		1


	//   ....[43]....
        /*0328*/ 	.word	0x000072e0
        /*032c*/ 	.word	0x00000008
        /*0330*/ 	.word	0x00000000
        /*0334*/ 	.short	0x010a
        /*0336*/ 	.byte	0x3f
	.zero		1


	//   ....[44]....
        /*0338*/ 	.word	0x00007330
        /*033c*/ 	.word	0x00000009
        /*0340*/ 	.word	0x00000000
        /*0344*/ 	.short	0x010a
        /*0346*/ 	.byte	0x3f
	.zero		1


	//   ....[45]....
        /*0348*/ 	.word	0x00007380
        /*034c*/ 	.word	0x00000008
        /*0350*/ 	.word	0x00000000
        /*0354*/ 	.short	0x010a
        /*0356*/ 	.byte	0x3f
	.zero		1


	//   ....[46]....
        /*0358*/ 	.word	0x000073d0
        /*035c*/ 	.word	0x00000009
        /*0360*/ 	.word	0x00000000
        /*0364*/ 	.short	0x010a
        /*0366*/ 	.byte	0x3f
	.zero		1


	//   ....[47]....
        /*0368*/ 	.word	0x00007420
        /*036c*/ 	.word	0x00000006
        /*0370*/ 	.word	0x00000000
        /*0374*/ 	.short	0x010a
        /*0376*/ 	.byte	0x3f
	.zero		1


	//----- nvinfo : EIATTR_NUM_MBARRIERS
	.align		4
.L_28:
        /*0378*/ 	.byte	0x03, 0x38
        /*037a*/ 	.short	0x0014


	//----- nvinfo : EIATTR_EXIT_INSTR_OFFSETS
	.align		4
        /*037c*/ 	.byte	0x04, 0x1c
        /*037e*/ 	.short	(.L_30 - .L_29)


	//   ....[0]....
.L_29:
        /*0380*/ 	.word	0x00000a40


	//   ....[1]....
        /*0384*/ 	.word	0x00001220


	//   ....[2]....
        /*0388*/ 	.word	0x00005770


	//   ....[3]....
        /*038c*/ 	.word	0x00005cd0


	//   ....[4]....
        /*0390*/ 	.word	0x00006fd0


	//----- nvinfo : EIATTR_MAX_THREADS
	.align		4
.L_30:
        /*0394*/ 	.byte	0x04, 0x05
        /*0396*/ 	.short	(.L_32 - .L_31)
.L_31:
        /*0398*/ 	.word	0x00000180
        /*039c*/ 	.word	0x00000001
        /*03a0*/ 	.word	0x00000001


	//----- nvinfo : EIATTR_CRS_STACK_SIZE
	.align		4
.L_32:
        /*03a4*/ 	.byte	0x04, 0x1e
        /*03a6*/ 	.short	(.L_34 - .L_33)
.L_33:
        /*03a8*/ 	.word	0x00000000


	//----- nvinfo : EIATTR_CBANK_PARAM_SIZE
	.align		4
.L_34:
        /*03ac*/ 	.byte	0x03, 0x19
        /*03ae*/ 	.short	0x0470


	//----- nvinfo : EIATTR_PARAM_CBANK
	.align		4
        /*03b0*/ 	.byte	0x04, 0x0a
        /*03b2*/ 	.short	(.L_36 - .L_35)
	.align		4
.L_35:
        /*03b4*/ 	.word	index@(.nv.constant0._ZN7cutlass13device_kernelINS_4gemm6kernel13GemmUniversalIN4cute5tupleIJiiiiEEENS1_10collective13CollectiveMmaINS1_37MainloopSm90TmaGmmaWarpSpecializedFP8ILi9ENS5_IJNS4_1CILi4EEENSA_ILi1EEESC_EEENS1_35KernelTmaWarpSpecializedCooperativeEEENS5_IJNSA_ILi128EEENSA_ILi64EEESG_EEENS_12float_e5m2_tENS5_IJlSC_lEEESJ_SK_NS4_8TiledMMAINS4_8MMA_AtomIJNS4_4SM904GMMA30MMA_64x64x32_F32E5M2E5M2_SS_TNILNSO_7ScaleInE1ELSQ_1EEEEEENS4_6LayoutINS5_IJNSA_ILi2EEESC_SC_EEENS5_IJSC_NSA_ILi0EEESW_EEEEENS5_IJNS4_10UnderscoreESZ_SZ_EEEEENS4_13SM90_TMA_LOADENS4_14ComposedLayoutINS4_7SwizzleILi3ELi4ELi3EEENS4_18smem_ptr_flag_bitsILi8EEENST_INS5_IJNSA_ILi8EEESG_EEENS5_IJSG_SC_EEEEEEEvNS4_8identityENS4_23SM90_TMA_LOAD_MULTICASTES1C_vS1D_EENS_8epilogue10collective6detail29Sm90TmaWarpSpecializedAdapterINS1H_15DefaultEpilogueISJ_SK_SK_NS1G_6thread17LinearCombinationISJ_Li1EffLNS1L_9ScaleType4KindE0ELNS_15FloatRoundStyleE2ESJ_EENS1_15EpilogueDefaultEEEEEvvEEEEvNT_6ParamsE)
        /*03b8*/ 	.short	0x0210
        /*03ba*/ 	.short	0x0470


	//----- nvinfo : EIATTR_SW_WAR
	.align		4
.L_36:
        /*03bc*/ 	.byte	0x04, 0x36
        /*03be*/ 	.short	(.L_38 - .L_37)
.L_37:
        /*03c0*/ 	.word	0x00000008
.L_38:


//--------------------- .nv.callgraph             --------------------------
	.section	.nv.callgraph,"",@"SHT_CUDA_CALLGRAPH"
	.align	4
	.sectionentsize	8
	.align		4
        /*0000*/ 	.word	0x00000000
	.align		4
        /*0004*/ 	.word	0xffffffff
	.align		4
        /*0008*/ 	.word	0x00000000
	.align		4
        /*000c*/ 	.word	0xfffffffe
	.align		4
        /*0010*/ 	.word	0x00000000
	.align		4
        /*0014*/ 	.word	0xfffffffd
	.align		4
        /*0018*/ 	.word	0x00000000
	.align		4
        /*001c*/ 	.word	0xfffffffc


//--------------------- .nv.constant4             --------------------------
	.section	.nv.constant4,"a",@progbits
	.align	8
	.align		8
.nv.constant4:
        /*0000*/ 	.dword	_ZN40_INTERNAL_94d87579_4_k_cu_b34b1789_165204cuda3std3__45__cpo5beginE
	.align		8
        /*0008*/ 	.dword	_ZN40_INTERNAL_94d87579_4_k_cu_b34b1789_165204cuda3std3__45__cpo3endE
	.align		8
        /*0010*/ 	.dword	_ZN40_INTERNAL_94d87579_4_k_cu_b34b1789_165204cuda3std3__45__cpo6cbeginE
	.align		8
        /*0018*/ 	.dword	_ZN40_INTERNAL_94d87579_4_k_cu_b34b1789_165204cuda3std3__45__cpo4cendE
	.align		8
        /*0020*/ 	.dword	_ZN40_INTERNAL_94d87579_4_k_cu_b34b1789_165204cuda3std3__442_GLOBAL__N__94d87579_4_k_cu_b34b1789_165206ignoreE
	.align		8
        /*0028*/ 	.dword	_ZN40_INTERNAL_94d87579_4_k_cu_b34b1789_165204cuda3std3__419piecewise_constructE
	.align		8
        /*0030*/ 	.dword	_ZN40_INTERNAL_94d87579_4_k_cu_b34b1789_165204cuda3std3__48in_placeE
	.align		8
        /*0038*/ 	.dword	_ZN40_INTERNAL_94d87579_4_k_cu_b34b1789_165204cuda3std6ranges3__45__cpo4swapE
	.align		8
        /*0040*/ 	.dword	_ZN40_INTERNAL_94d87579_4_k_cu_b34b1789_165204cuda3std6ranges3__45__cpo9iter_moveE
	.align		8
        /*0048*/ 	.dword	_ZN40_INTERNAL_94d87579_4_k_cu_b34b1789_165204cute7productE
	.align		8
        /*0050*/ 	.dword	_ZN40_INTERNAL_94d87579_4_k_cu_b34b1789_165204cute1_E


//--------------------- .text._ZN7cutlass13device_kernelINS_4gemm6kernel13GemmUniversalIN4cute5tupleIJiiiiEEENS1_10collective13CollectiveMmaINS1_37MainloopSm90TmaGmmaWarpSpecializedFP8ILi9ENS5_IJNS4_1CILi4EEENSA_ILi1EEESC_EEENS1_35KernelTmaWarpSpecializedCooperativeEEENS5_IJNSA_ILi128EEENSA_ILi64EEESG_EEENS_12float_e5m2_tENS5_IJlSC_lEEESJ_SK_NS4_8TiledMMAINS4_8MMA_AtomIJNS4_4SM904GMMA30MMA_64x64x32_F32E5M2E5M2_SS_TNILNSO_7ScaleInE1ELSQ_1EEEEEENS4_6LayoutINS5_IJNSA_ILi2EEESC_SC_EEENS5_IJSC_NSA_ILi0EEESW_EEEEENS5_IJNS4_10UnderscoreESZ_SZ_EEEEENS4_13SM90_TMA_LOADENS4_14ComposedLayoutINS4_7SwizzleILi3ELi4ELi3EEENS4_18smem_ptr_flag_bitsILi8EEENST_INS5_IJNSA_ILi8EEESG_EEENS5_IJSG_SC_EEEEEEEvNS4_8identityENS4_23SM90_TMA_LOAD_MULTICASTES1C_vS1D_EENS_8epilogue10collective6detail29Sm90TmaWarpSpecializedAdapterINS1H_15DefaultEpilogueISJ_SK_SK_NS1G_6thread17LinearCombinationISJ_Li1EffLNS1L_9ScaleType4KindE0ELNS_15FloatRoundStyleE2ESJ_EENS1_15EpilogueDefaultEEEEEvvEEEEvNT_6ParamsE --------------------------
	.section	.text._ZN7cutlass13device_kernelINS_4gemm6kernel13GemmUniversalIN4cute5tupleIJiiiiEEENS1_10collective13CollectiveMmaINS1_37MainloopSm90TmaGmmaWarpSpecializedFP8ILi9ENS5_IJNS4_1CILi4EEENSA_ILi1EEESC_EEENS1_35KernelTmaWarpSpecializedCooperativeEEENS5_IJNSA_ILi128EEENSA_ILi64EEESG_EEENS_12float_e5m2_tENS5_IJlSC_lEEESJ_SK_NS4_8TiledMMAINS4_8MMA_AtomIJNS4_4SM904GMMA30MMA_64x64x32_F32E5M2E5M2_SS_TNILNSO_7ScaleInE1ELSQ_1EEEEEENS4_6LayoutINS5_IJNSA_ILi2EEESC_SC_EEENS5_IJSC_NSA_ILi0EEESW_EEEEENS5_IJNS4_10UnderscoreESZ_SZ_EEEEENS4_13SM90_TMA_LOADENS4_14ComposedLayoutINS4_7SwizzleILi3ELi4ELi3EEENS4_18smem_ptr_flag_bitsILi8EEENST_INS5_IJNSA_ILi8EEESG_EEENS5_IJSG_SC_EEEEEEEvNS4_8identityENS4_23SM90_TMA_LOAD_MULTICASTES1C_vS1D_EENS_8epilogue10collective6detail29Sm90TmaWarpSpecializedAdapterINS1H_15DefaultEpilogueISJ_SK_SK_NS1G_6thread17LinearCombinationISJ_Li1EffLNS1L_9ScaleType4KindE0ELNS_15FloatRoundStyleE2ESJ_EENS1_15EpilogueDefaultEEEEEvvEEEEvNT_6ParamsE,"ax",@progbits
	.align	128
.text._ZN7cutlass13device_kernelINS_4gemm6kernel13GemmUniversalIN4cute5tupleIJiiiiEEENS1_10collective13CollectiveMmaINS1_37MainloopSm90TmaGmmaWarpSpecializedFP8ILi9ENS5_IJNS4_1CILi4EEENSA_ILi1EEESC_EEENS1_35KernelTmaWarpSpecializedCooperativeEEENS5_IJNSA_ILi128EEENSA_ILi64EEESG_EEENS_12float_e5m2_tENS5_IJlSC_lEEESJ_SK_NS4_8TiledMMAINS4_8MMA_AtomIJNS4_4SM904GMMA30MMA_64x64x32_F32E5M2E5M2_SS_TNILNSO_7ScaleInE1ELSQ_1EEEEEENS4_6LayoutINS5_IJNSA_ILi2EEESC_SC_EEENS5_IJSC_NSA_ILi0EEESW_EEEEENS5_IJNS4_10UnderscoreESZ_SZ_EEEEENS4_13SM90_TMA_LOADENS4_14ComposedLayoutINS4_7SwizzleILi3ELi4ELi3EEENS4_18smem_ptr_flag_bitsILi8EEENST_INS5_IJNSA_ILi8EEESG_EEENS5_IJSG_SC_EEEEEEEvNS4_8identityENS4_23SM90_TMA_LOAD_MULTICASTES1C_vS1D_EENS_8epilogue10collective6detail29Sm90TmaWarpSpecializedAdapterINS1H_15DefaultEpilogueISJ_SK_SK_NS1G_6thread17LinearCombinationISJ_Li1EffLNS1L_9ScaleType4KindE0ELNS_15FloatRoundStyleE2ESJ_EENS1_15EpilogueDefaultEEEEEvvEEEEvNT_6ParamsE:
        .type           _ZN7cutlass13device_kernelINS_4gemm6kernel13GemmUniversalIN4cute5tupleIJiiiiEEENS1_10collective13CollectiveMmaINS1_37MainloopSm90TmaGmmaWarpSpecializedFP8ILi9ENS5_IJNS4_1CILi4EEENSA_ILi1EEESC_EEENS1_35KernelTmaWarpSpecializedCooperativeEEENS5_IJNSA_ILi128EEENSA_ILi64EEESG_EEENS_12float_e5m2_tENS5_IJlSC_lEEESJ_SK_NS4_8TiledMMAINS4_8MMA_AtomIJNS4_4SM904GMMA30MMA_64x64x32_F32E5M2E5M2_SS_TNILNSO_7ScaleInE1ELSQ_1EEEEEENS4_6LayoutINS5_IJNSA_ILi2EEESC_SC_EEENS5_IJSC_NSA_ILi0EEESW_EEEEENS5_IJNS4_10UnderscoreESZ_SZ_EEEEENS4_13SM90_TMA_LOADENS4_14ComposedLayoutINS4_7SwizzleILi3ELi4ELi3EEENS4_18smem_ptr_flag_bitsILi8EEENST_INS5_IJNSA_ILi8EEESG_EEENS5_IJSG_SC_EEEEEEEvNS4_8identityENS4_23SM90_TMA_LOAD_MULTICASTES1C_vS1D_EENS_8epilogue10collective6detail29Sm90TmaWarpSpecializedAdapterINS1H_15DefaultEpilogueISJ_SK_SK_NS1G_6thread17LinearCombinationISJ_Li1EffLNS1L_9ScaleType4KindE0ELNS_15FloatRoundStyleE2ESJ_EENS1_15EpilogueDefaultEEEEEvvEEEEvNT_6ParamsE,@function
        .size           _ZN7cutlass13device_kernelINS_4gemm6kernel13GemmUniversalIN4cute5tupleIJiiiiEEENS1_10collective13CollectiveMmaINS1_37MainloopSm90TmaGmmaWarpSpecializedFP8ILi9ENS5_IJNS4_1CILi4EEENSA_ILi1EEESC_EEENS1_35KernelTmaWarpSpecializedCooperativeEEENS5_IJNSA_ILi128EEENSA_ILi64EEESG_EEENS_12float_e5m2_tENS5_IJlSC_lEEESJ_SK_NS4_8TiledMMAINS4_8MMA_AtomIJNS4_4SM904GMMA30MMA_64x64x32_F32E5M2E5M2_SS_TNILNSO_7ScaleInE1ELSQ_1EEEEEENS4_6LayoutINS5_IJNSA_ILi2EEESC_SC_EEENS5_IJSC_NSA_ILi0EEESW_EEEEENS5_IJNS4_10UnderscoreESZ_SZ_EEEEENS4_13SM90_TMA_LOADENS4_14ComposedLayoutINS4_7SwizzleILi3ELi4ELi3EEENS4_18smem_ptr_flag_bitsILi8EEENST_INS5_IJNSA_ILi8EEESG_EEENS5_IJSG_SC_EEEEEEEvNS4_8identityENS4_23SM90_TMA_LOAD_MULTICASTES1C_vS1D_EENS_8epilogue10collective6detail29Sm90TmaWarpSpecializedAdapterINS1H_15DefaultEpilogueISJ_SK_SK_NS1G_6thread17LinearCombinationISJ_Li1EffLNS1L_9ScaleType4KindE0ELNS_15FloatRoundStyleE2ESJ_EENS1_15EpilogueDefaultEEEEEvvEEEEvNT_6ParamsE,(.L_x_153 - _ZN7cutlass13device_kernelINS_4gemm6kernel13GemmUniversalIN4cute5tupleIJiiiiEEENS1_10collective13CollectiveMmaINS1_37MainloopSm90TmaGmmaWarpSpecializedFP8ILi9ENS5_IJNS4_1CILi4EEENSA_ILi1EEESC_EEENS1_35KernelTmaWarpSpecializedCooperativeEEENS5_IJNSA_ILi128EEENSA_ILi64EEESG_EEENS_12float_e5m2_tENS5_IJlSC_lEEESJ_SK_NS4_8TiledMMAINS4_8MMA_AtomIJNS4_4SM904GMMA30MMA_64x64x32_F32E5M2E5M2_SS_TNILNSO_7ScaleInE1ELSQ_1EEEEEENS4_6LayoutINS5_IJNSA_ILi2EEESC_SC_EEENS5_IJSC_NSA_ILi0EEESW_EEEEENS5_IJNS4_10UnderscoreESZ_SZ_EEEEENS4_13SM90_TMA_LOADENS4_14ComposedLayoutINS4_7SwizzleILi3ELi4ELi3EEENS4_18smem_ptr_flag_bitsILi8EEENST_INS5_IJNSA_ILi8EEESG_EEENS5_IJSG_SC_EEEEEEEvNS4_8identityENS4_23SM90_TMA_LOAD_MULTICASTES1C_vS1D_EENS_8epilogue10collective6detail29Sm90TmaWarpSpecializedAdapterINS1H_15DefaultEpilogueISJ_SK_SK_NS1G_6thread17LinearCombinationISJ_Li1EffLNS1L_9ScaleType4KindE0ELNS_15FloatRoundStyleE2ESJ_EENS1_15EpilogueDefaultEEEEEvvEEEEvNT_6ParamsE)
        .other          _ZN7cutlass13device_kernelINS_4gemm6kernel13GemmUniversalIN4cute5tupleIJiiiiEEENS1_10collective13CollectiveMmaINS1_37MainloopSm90TmaGmmaWarpSpecializedFP8ILi9ENS5_IJNS4_1CILi4EEENSA_ILi1EEESC_EEENS1_35KernelTmaWarpSpecializedCooperativeEEENS5_IJNSA_ILi128EEENSA_ILi64EEESG_EEENS_12float_e5m2_tENS5_IJlSC_lEEESJ_SK_NS4_8TiledMMAINS4_8MMA_AtomIJNS4_4SM904GMMA30MMA_64x64x32_F32E5M2E5M2_SS_TNILNSO_7ScaleInE1ELSQ_1EEEEEENS4_6LayoutINS5_IJNSA_ILi2EEESC_SC_EEENS5_IJSC_NSA_ILi0EEESW_EEEEENS5_IJNS4_10UnderscoreESZ_SZ_EEEEENS4_13SM90_TMA_LOADENS4_14ComposedLayoutINS4_7SwizzleILi3ELi4ELi3EEENS4_18smem_ptr_flag_bitsILi8EEENST_INS5_IJNSA_ILi8EEESG_EEENS5_IJSG_SC_EEEEEEEvNS4_8identityENS4_23SM90_TMA_LOAD_MULTICASTES1C_vS1D_EENS_8epilogue10collective6detail29Sm90TmaWarpSpecializedAdapterINS1H_15DefaultEpilogueISJ_SK_SK_NS1G_6thread17LinearCombinationISJ_Li1EffLNS1L_9ScaleType4KindE0ELNS_15FloatRoundStyleE2ESJ_EENS1_15EpilogueDefaultEEEEEvvEEEEvNT_6ParamsE,@"STO_CUDA_ENTRY STV_DEFAULT"
_ZN7cutlass13device_kernelINS_4gemm6kernel13GemmUniversalIN4cute5tupleIJiiiiEEENS1_10collective13CollectiveMmaINS1_37MainloopSm90TmaGmmaWarpSpecializedFP8ILi9ENS5_IJNS4_1CILi4EEENSA_ILi1EEESC_EEENS1_35KernelTmaWarpSpecializedCooperativeEEENS5_IJNSA_ILi128EEENSA_ILi64EEESG_EEENS_12float_e5m2_tENS5_IJlSC_lEEESJ_SK_NS4_8TiledMMAINS4_8MMA_AtomIJNS4_4SM904GMMA30MMA_64x64x32_F32E5M2E5M2_SS_TNILNSO_7ScaleInE1ELSQ_1EEEEEENS4_6LayoutINS5_IJNSA_ILi2EEESC_SC_EEENS5_IJSC_NSA_ILi0EEESW_EEEEENS5_IJNS4_10UnderscoreESZ_SZ_EEEEENS4_13SM90_TMA_LOADENS4_14ComposedLayoutINS4_7SwizzleILi3ELi4ELi3EEENS4_18smem_ptr_flag_bitsILi8EEENST_INS5_IJNSA_ILi8EEESG_EEENS5_IJSG_SC_EEEEEEEvNS4_8identityENS4_23SM90_TMA_LOAD_MULTICASTES1C_vS1D_EENS_8epilogue10collective6detail29Sm90TmaWarpSpecializedAdapterINS1H_15DefaultEpilogueISJ_SK_SK_NS1G_6thread17LinearCombinationISJ_Li1EffLNS1L_9ScaleType4KindE0ELNS_15FloatRoundStyleE2ESJ_EENS1_15EpilogueDefaultEEEEEvvEEEEvNT_6ParamsE:
[----:B------:R-:W-:Y:S01]  /*0000*/  LDC R1, c[0x0][0x28] ;  /* 0x00000a00ff017b82 */ /* 0x000fe20000000800 */
[----:B------:R-:W0:Y:S01]  /*0010*/  S2R R0, SR_TID.X ;  /* 0x0000000000007919 */ /* 0x000e220000002100 */
[----:B------:R-:W-:Y:S01]  /*0020*/  ELECT P0, URZ, PT ;  /* 0x00000000003f782f */ /* 0x000fe20003800000 */
[----:B------:R-:W-:Y:S01]  /*0030*/  BSSY B0, `(.L_x_0) ;  /* 0x000000f000007945 */ /* 0x000fe20003800000 */
[--C-:B0-----:R-:W-:Y:S02]  /*0040*/  SHF.R.U32.HI R2, RZ, 0x5, R0.reuse ;  /* 0x00000005ff027819 */ /* 0x101fe40000011600 */
[----:B------:R-:W-:-:S03]  /*0050*/  SHF.R.U32.HI R3, RZ, 0x7, R0 ;  /* 0x00000007ff037819 */ /* 0x000fc60000011600 */
[----:B------:R-:W0:Y:S04]  /*0060*/  SHFL.IDX PT, R7, R2, RZ, 0x1f ;  /* 0x00001fff02077589 */ /* 0x000e2800000e0000 */
[----:B------:R1:W2:Y:S01]  /*0070*/  SHFL.IDX PT, R4, R3, RZ, 0x1f ;  /* 0x00001fff03047589 */ /* 0x0002a200000e0000 */
[----:B0-----:R-:W-:-:S13]  /*0080*/  ISETP.NE.OR P0, PT, R7, RZ, !P0 ;  /* 0x000000ff0700720c */ /* 0x001fda0004705670 */
[----:B-12---:R-:W-:Y:S05]  /*0090*/  @P0 BRA `(.L_x_1) ;  /* 0x0000000000200947 */ /* 0x006fea0003800000 */
[----:B------:R-:W-:Y:S02]  /*00a0*/  ULDC.64 UR4, c[0x0][0x198] ;  /* 0x0000660000047ab9 */ /* 0x000fe40000000a00 */
[----:B------:R-:W-:Y:S02]  /*00b0*/  UIADD3 UR6, UP0, UR4, 0xf0, URZ ;  /* 0x000000f004067890 */ /* 0x000fe4000ff1e03f */
[----:B------:R-:W-:Y:S02]  /*00c0*/  UIADD3 UR4, UP1, UR4, 0x1f0, URZ ;  /* 0x000001f004047890 */ /* 0x000fe4000ff3e03f */
[----:B------:R-:W-:Y:S02]  /*00d0*/  UIADD3.X UR7, URZ, UR5, URZ, UP0, !UPT ;  /* 0x000000053f077290 */ /* 0x000fe400087fe43f */
[----:B------:R-:W-:-:S07]  /*00e0*/  UIADD3.X UR5, URZ, UR5, URZ, UP1, !UPT ;  /* 0x000000053f057290 */ /* 0x000fce0008ffe43f */
[----:B------:R0:W-:Y:S02]  /*00f0*/  UTMACCTL.PF [UR6] ;  /* 0x00000000060079b9 */ /* 0x0001e40008040000 */
[----:B------:R0:W-:Y:S02]  /*0100*/  UTMACCTL.PF [UR4] ;  /* 0x00000000040079b9 */ /* 0x0001e40008040000 */
[----:B0-----:R-:W-:Y:S01]  /*0110*/  NOP ;  /* 0x0000000000007918 */ /* 0x001fe20000000000 */
.L_x_1:
[----:B------:R-:W-:Y:S05]  /*0120*/  BSYNC B0 ;  /* 0x0000000000007941 */ /* 0x000fea0003800000 */
.L_x_0:
[----:B------:R-:W0:Y:S02]  /*0130*/  SHFL.IDX PT, R3, R2, RZ, 0x1f ;  /* 0x00001fff02037589 */ /* 0x000e2400000e0000 */
[----:B0-----:R-:W-:-:S13]  /*0140*/  ISETP.NE.AND P0, PT, R3, RZ, PT ;  /* 0x000000ff0300720c */ /* 0x001fda0003f05270 */
[----:B------:R-:W-:Y:S05]  /*0150*/  @P0 BRA `(.L_x_2) ;  /* 0x00000000008c0947 */ /* 0x000fea0003800000 */
[----:B------:R-:W-:Y:S01]  /*0160*/  ELECT P0, URZ, PT ;  /* 0x00000000003f782f */ /* 0x000fe20003800000 */
[----:B------:R-:W-:-:S12]  /*0170*/  BSSY B0, `(.L_x_2) ;  /* 0x0000021000007945 */ /* 0x000fd80003800000 */
[----:B------:R-:W-:Y:S05]  /*0180*/  @!P0 BRA `(.L_x_3) ;  /* 0x00000000007c8947 */ /* 0x000fea0003800000 */
[----:B------:R-:W0:Y:S01]  /*0190*/  S2UR UR8, SR_CgaCtaId ;  /* 0x00000000000879c3 */ /* 0x000e220000008800 */
[----:B------:R-:W-:Y:S01]  /*01a0*/  UMOV UR4, 0x400 ;  /* 0x0000040000047882 */ /* 0x000fe20000000000 */
[----:B------:R-:W-:Y:S01]  /*01b0*/  UMOV UR5, 0x1 ;  /* 0x0000000100057882 */ /* 0x000fe20000000000 */
[----:B------:R-:W-:Y:S02]  /*01c0*/  UMOV UR6, 0x8 ;  /* 0x0000000800067882 */ /* 0x000fe40000000000 */
[----:B------:R-:W-:-:S04]  /*01d0*/  UIADD3 UR6, -UR6, 0x100000, URZ ;  /* 0x0010000006067890 */ /* 0x000fc8000fffe13f */
[----:B------:R-:W-:Y:S02]  /*01e0*/  USHF.L.U32 UR7, UR6, 0xb, URZ ;  /* 0x0000000b06077899 */ /* 0x000fe4000800063f */
[----:B------:R-:W-:Y:S02]  /*01f0*/  USHF.L.U32 UR6, UR6, 0x1, URZ ;  /* 0x0000000106067899 */ /* 0x000fe4000800063f */
[----:B0-----:R-:W-:Y:S02]  /*0200*/  ULEA UR8, UR8, UR4, 0x18 ;  /* 0x0000000408087291 */ /* 0x001fe4000f8ec03f */
[----:B------:R-:W-:-:S04]  /*0210*/  UIADD3 UR4, -UR5, 0x100000, URZ ;  /* 0x0010000005047890 */ /* 0x000fc8000fffe13f */
[----:B------:R-:W-:Y:S02]  /*0220*/  USHF.L.U32 UR5, UR4, 0xb, URZ ;  /* 0x0000000b04057899 */ /* 0x000fe4000800063f */
[----:B------:R-:W-:Y:S01]  /*0230*/  USHF.L.U32 UR4, UR4, 0x1, URZ ;  /* 0x0000000104047899 */ /* 0x000fe2000800063f */
[----:B------:R-:W0:Y:S11]  /*0240*/  FENCE.VIEW.ASYNC.S ;  /* 0x00000000000073c6 */ /* 0x000e360000000000 */
[----:B0-----:R0:W1:Y:S01]  /*0250*/  SYNCS.EXCH.64 URZ, [UR8], UR4 ;  /* 0x00000004083f75b2 */ /* 0x0010620008000100 */
[----:B------:R0:W2:Y:S01]  /*0260*/  SYNCS.EXCH.64 URZ, [UR8+0x48], UR6 ;  /* 0x00004806083f75b2 */ /* 0x0000a20008000100 */
[----:B------:R0:W3:Y:S01]  /*0270*/  SYNCS.EXCH.64 URZ, [UR8+0x8], UR4 ;  /* 0x00000804083f75b2 */ /* 0x0000e20008000100 */
[----:B------:R0:W4:Y:S01]  /*0280*/  SYNCS.EXCH.64 URZ, [UR8+0x50], UR6 ;  /* 0x00005006083f75b2 */ /* 0x0001220008000100 */
[----:B------:R0:W0:Y:S01]  /*0290*/  SYNCS.EXCH.64 URZ, [UR8+0x10], UR4 ;  /* 0x00001004083f75b2 */ /* 0x0000220008000100 */
        /* <DEDUP_REMOVED lines=13> */
[----:B------:R-:W-:Y:S01]  /*0370*/  NOP ;  /* 0x0000000000007918 */ /* 0x000fe20000000000 */
.L_x_3:
[----:B0-----:R-:W-:Y:S05]  /*0380*/  BSYNC B0 ;  /* 0x0000000000007941 */ /* 0x001fea0003800000 */
.L_x_2:
[----:B------:R-:W-:Y:S01]  /*0390*/  SHF.R.S32.HI R5, RZ, 0x1f, R0 ;  /* 0x0000001fff057819 */ /* 0x000fe20000011400 */
[----:B------:R-:W0:Y:S01]  /*03a0*/  SHFL.IDX PT, R2, R2, RZ, 0x1f ;  /* 0x00001fff02027589 */ /* 0x000e2200000e0000 */
[----:B------:R-:W5:Y:S01]  /*03b0*/  S2UR UR8, SR_CTAID.X ;  /* 0x00000000000879c3 */ /* 0x000f620000002500 */
[----:B------:R-:W-:Y:S02]  /*03c0*/  ELECT P0, URZ, PT ;  /* 0x00000000003f782f */ /* 0x000fe40003800000 */
[----:B------:R-:W-:Y:S01]  /*03d0*/  LEA.HI R5, R5, R0, RZ, 0x7 ;  /* 0x0000000005057211 */ /* 0x000fe200078f38ff */
[----:B------:R-:W1:Y:S01]  /*03e0*/  S2R R8, SR_CTAID.Y ;  /* 0x0000000000087919 */ /* 0x000e620000002600 */
[----:B------:R-:W-:Y:S01]  /*03f0*/  ULDC UR4, c[0x0][0x150] ;  /* 0x0000540000047ab9 */ /* 0x000fe20000000800 */
[----:B------:R-:W-:Y:S01]  /*0400*/  VIADD R16, R4, 0xffffffff ;  /* 0xffffffff04107836 */ /* 0x000fe20000000000 */
[----:B------:R-:W-:Y:S01]  /*0410*/  LOP3.LUT R5, R5, 0xffffff80, RZ, 0xc0, !PT ;  /* 0xffffff8005057812 */ /* 0x000fe200078ec0ff */
[----:B------:R-:W-:Y:S01]  /*0420*/  NOP ;  /* 0x0000000000007918 */ /* 0x000fe20000000000 */
[----:B------:R-:W2:Y:S01]  /*0430*/  LDC R12, c[0x0][0x144] ;  /* 0x00005100ff0c7b82 */ /* 0x000ea20000000800 */
[----:B------:R-:W-:Y:S01]  /*0440*/  NOP ;  /* 0x0000000000007918 */ /* 0x000fe20000000000 */
[----:B------:R-:W-:Y:S01]  /*0450*/  ISETP.GE.U32.AND P6, PT, R16, 0x2, PT ;  /* 0x000000021000780c */ /* 0x000fe20003fc6070 */
[----:B------:R-:W-:Y:S01]  /*0460*/  IMAD.IADD R5, R0, 0x1, -R5 ;  /* 0x0000000100057824 */ /* 0x000fe200078e0a05 */
[----:B------:R-:W-:-:S04]  /*0470*/  ISETP.NE.AND P3, PT, R4, RZ, PT ;  /* 0x000000ff0400720c */ /* 0x000fc80003f65270 */
[----:B------:R-:W-:Y:S01]  /*0480*/  SHF.R.S32.HI R6, RZ, 0x1f, R5 ;  /* 0x0000001fff067819 */ /* 0x000fe20000011405 */
[----:B------:R-:W3:Y:S03]  /*0490*/  LDC R13, c[0x0][0x140] ;  /* 0x00005000ff0d7b82 */ /* 0x000ee60000000800 */
[----:B------:R-:W-:Y:S02]  /*04a0*/  LEA.HI R6, R6, R5, RZ, 0x3 ;  /* 0x0000000506067211 */ /* 0x000fe400078f18ff */
[----:B0-----:R-:W-:Y:S02]  /*04b0*/  ISETP.NE.OR P0, PT, R2, RZ, !P0 ;  /* 0x000000ff0200720c */ /* 0x001fe40004705670 */
[--C-:B------:R-:W-:Y:S02]  /*04c0*/  SHF.R.S32.HI R2, RZ, 0x3, R6.reuse ;  /* 0x00000003ff027819 */ /* 0x100fe40000011406 */
[----:B------:R-:W-:-:S02]  /*04d0*/  SHF.R.S32.HI R11, RZ, 0x1f, R6 ;  /* 0x0000001fff0b7819 */ /* 0x000fc40000011406 */
[----:B------:R-:W-:Y:S02]  /*04e0*/  SHF.R.S32.HI R6, RZ, 0x1f, R3 ;  /* 0x0000001fff067819 */ /* 0x000fe40000011403 */
[----:B-----5:R-:W-:Y:S02]  /*04f0*/  I2FP.F32.U32 R10, UR8 ;  /* 0x00000008000a7c45 */ /* 0x020fe40008201000 */
[----:B------:R-:W-:Y:S02]  /*0500*/  LEA.HI R11, R11, R2, RZ, 0x2 ;  /* 0x000000020b0b7211 */ /* 0x000fe400078f10ff */
[----:B------:R-:W-:Y:S01]  /*0510*/  LEA.HI R6, R6, R3, RZ, 0x2 ;  /* 0x0000000306067211 */ /* 0x000fe200078f10ff */
[----:B------:R-:W-:Y:S01]  /*0520*/  FMUL R10, R10, UR4 ;  /* 0x000000040a0a7c20 */ /* 0x000fe20008400000 */
[----:B------:R-:W-:Y:S01]  /*0530*/  LOP3.LUT R11, R11, 0xfffffffc, RZ, 0xc0, !PT ;  /* 0xfffffffc0b0b7812 */ /* 0x000fe200078ec0ff */
[----:B------:R-:W-:Y:S01]  /*0540*/  VOTEU.ALL UP0, P0 ;  /* 0x00000000003f7886 */ /* 0x000fe20000000000 */
[----:B------:R-:W-:Y:S01]  /*0550*/  LOP3.LUT R6, R6, 0x3ffffffc, RZ, 0xc0, !PT ;  /* 0x3ffffffc06067812 */ /* 0x000fe200078ec0ff */
[----:B------:R-:W-:Y:S01]  /*0560*/  ULDC UR4, c[0x0][0x154] ;  /* 0x0000550000047ab9 */ /* 0x000fe20000000800 */
[----:B---3--:R-:W-:Y:S01]  /*0570*/  ISETP.EQ.U32.AND P2, PT, R13, 0x1, PT ;  /* 0x000000010d00780c */ /* 0x008fe20003f42070 */
[----:B------:R-:W-:Y:S01]  /*0580*/  IMAD.IADD R11, R2, 0x1, -R11 ;  /* 0x00000001020b7824 */ /* 0x000fe200078e0a0b */
[----:B------:R-:W0:Y:S01]  /*0590*/  F2I.U32.TRUNC.NTZ R10, R10 ;  /* 0x0000000a000a7305 */ /* 0x000e22000020f000 */
[----:B------:R-:W-:Y:S01]  /*05a0*/  IMAD.IADD R6, R3, 0x1, -R6 ;  /* 0x0000000103067824 */ /* 0x000fe200078e0a06 */
[----:B-1----:R-:W-:Y:S01]  /*05b0*/  I2FP.F32.U32 R2, R8 ;  /* 0x0000000800027245 */ /* 0x002fe20000201000 */
[----:B------:R-:W1:Y:S01]  /*05c0*/  @!UP0 S2UR UR7, SR_CgaCtaId ;  /* 0x00000000000789c3 */ /* 0x000e620000008800 */
[----:B------:R-:W-:Y:S01]  /*05d0*/  @!UP0 UMOV UR6, 0x400 ;  /* 0x0000040000068882 */ /* 0x000fe20000000000 */
[----:B------:R-:W-:Y:S01]  /*05e0*/  IMAD R6, R6, 0x4, R11 ;  /* 0x0000000406067824 */ /* 0x000fe200078e020b */
[----:B------:R-:W-:-:S04]  /*05f0*/  VOTEU.ALL UP1, P0 ;  /* 0x00000000003f7886 */ /* 0x000fc80000020000 */
[----:B------:R-:W-:-:S04]  /*0600*/  SHF.R.S32.HI R3, RZ, 0x1f, R6 ;  /* 0x0000001fff037819 */ /* 0x000fc80000011406 */
[----:B------:R-:W-:Y:S01]  /*0610*/  LEA.HI R3, R3, R6, RZ, 0x2 ;  /* 0x0000000603037211 */ /* 0x000fe200078f10ff */
[----:B0-----:R-:W-:-:S03]  /*0620*/  IMAD.MOV R11, RZ, RZ, -R10 ;  /* 0x000000ffff0b7224 */ /* 0x001fc600078e0a0a */
[----:B------:R-:W-:Y:S01]  /*0630*/  LOP3.LUT R3, R3, 0xfffffffc, RZ, 0xc0, !PT ;  /* 0xfffffffc03037812 */ /* 0x000fe200078ec0ff */
[----:B--2---:R-:W-:Y:S02]  /*0640*/  IMAD R10, R12, R11, UR8 ;  /* 0x000000080c0a7e24 */ /* 0x004fe4000f8e020b */
[----:B------:R-:W-:Y:S01]  /*0650*/  FMUL R12, R2, UR4 ;  /* 0x00000004020c7c20 */ /* 0x000fe20008400000 */
[----:B------:R-:W0:Y:S01]  /*0660*/  LDC R11, c[0x0][0x148] ;  /* 0x00005200ff0b7b82 */ /* 0x000e220000000800 */
[----:B------:R-:W-:Y:S01]  /*0670*/  SHF.R.S32.HI R2, RZ, 0x1f, R7 ;  /* 0x0000001fff027819 */ /* 0x000fe20000011407 */
[----:B------:R-:W-:Y:S01]  /*0680*/  IMAD.IADD R3, R6, 0x1, -R3 ;  /* 0x0000000106037824 */ /* 0x000fe200078e0a03 */
[----:B------:R-:W-:Y:S02]  /*0690*/  UMOV UR4, 0x20 ;  /* 0x0000002000047882 */ /* 0x000fe40000000000 */
[----:B------:R-:W2:Y:S01]  /*06a0*/  F2I.U32.TRUNC.NTZ R12, R12 ;  /* 0x0000000c000c7305 */ /* 0x000ea2000020f000 */
[----:B------:R-:W-:Y:S01]  /*06b0*/  LEA.HI R2, R2, R7, RZ, 0x2 ;  /* 0x0000000702027211 */ /* 0x000fe200078f10ff */
[----:B------:R-:W-:-:S04]  /*06c0*/  @!UP0 UIADD3 UR4, -UR4, 0x100000, URZ ;  /* 0x0010000004048890 */ /* 0x000fc8000fffe13f */
[----:B------:R-:W-:Y:S02]  /*06d0*/  @!UP0 USHF.L.U32 UR5, UR4, 0xb, URZ ;  /* 0x0000000b04058899 */ /* 0x000fe4000800063f */
[----:B------:R-:W-:Y:S01]  /*06e0*/  @!UP0 USHF.L.U32 UR4, UR4, 0x1, URZ ;  /* 0x0000000104048899 */ /* 0x000fe2000800063f */
[----:B------:R-:W-:Y:S01]  /*06f0*/  ISETP.NE.AND P4, PT, R3, R10, PT ;  /* 0x0000000a0300720c */ /* 0x000fe20003f85270 */
[----:B------:R-:W-:Y:S01]  /*0700*/  IMAD.SHL.U32 R3, R6, 0x4, RZ ;  /* 0x0000000406037824 */ /* 0x000fe200078e00ff */
[----:B------:R-:W-:Y:S01]  /*0710*/  LOP3.LUT R2, R2, 0xfffffffc, RZ, 0xc0, !PT ;  /* 0xfffffffc02027812 */ /* 0x000fe200078ec0ff */
[----:B-1----:R-:W-:Y:S01]  /*0720*/  @!UP0 ULEA UR6, UR7, UR6, 0x18 ;  /* 0x0000000607068291 */ /* 0x002fe2000f8ec03f */
[----:B------:R-:W-:Y:S02]  /*0730*/  VOTEU.ALL UP0, P0 ;  /* 0x00000000003f7886 */ /* 0x000fe40000000000 */
[----:B------:R-:W-:Y:S01]  /*0740*/  LOP3.LUT R3, R6, 0xc, R3, 0x78, !PT ;  /* 0x0000000c06037812 */ /* 0x000fe200078e7803 */
[----:B------:R-:W-:Y:S01]  /*0750*/  IMAD.IADD R7, R7, 0x1, -R2 ;  /* 0x0000000107077824 */ /* 0x000fe200078e0a02 */
[----:B------:R-:W-:Y:S01]  /*0760*/  LOP3.LUT P0, RZ, R5, 0x7, RZ, 0xc0, !PT ;  /* 0x0000000705ff7812 */ /* 0x000fe2000780c0ff */
[----:B------:R-:W-:-:S02]  /*0770*/  IMAD.MOV.U32 R6, RZ, RZ, 0x1 ;  /* 0x00000001ff067424 */ /* 0x000fc400078e00ff */
[----:B--2---:R-:W-:Y:S02]  /*0780*/  IMAD.MOV R20, RZ, RZ, -R12 ;  /* 0x000000ffff147224 */ /* 0x004fe400078e0a0c */
[----:B------:R-:W-:Y:S02]  /*0790*/  @P4 SHF.R.S32.HI R2, RZ, 0x1f, R3 ;  /* 0x0000001fff024819 */ /* 0x000fe40000011403 */
[----:B------:R-:W-:Y:S01]  /*07a0*/  ISETP.NE.AND P1, PT, R7, 0x3, PT ;  /* 0x000000030700780c */ /* 0x000fe20003f25270 */
[----:B0-----:R-:W-:Y:S01]  /*07b0*/  IMAD R13, R11, R20, R8 ;  /* 0x000000140b0d7224 */ /* 0x001fe200078e0208 */
[----:B------:R-:W-:Y:S01]  /*07c0*/  @P4 LEA.HI R2, R2, R3, RZ, 0x2 ;  /* 0x0000000302024211 */ /* 0x000fe200078f10ff */
[----:B------:R-:W0:Y:S02]  /*07d0*/  FENCE.VIEW.ASYNC.S ;  /* 0x00000000000073c6 */ /* 0x000e240000000000 */
[----:B0-----:R0:W1:Y:S01]  /*07e0*/  @!UP0 SYNCS.EXCH.64 URZ, [UR6+0xa0], UR4 ;  /* 0x0000a004063f85b2 */ /* 0x0010620008000100 */
[----:B------:R-:W-:-:S02]  /*07f0*/  ISETP.EQ.OR P1, PT, R7, RZ, !P1 ;  /* 0x000000ff0700720c */ /* 0x000fc40004f22670 */
[----:B------:R-:W-:Y:S02]  /*0800*/  @P4 SHF.R.S32.HI R2, RZ, 0x2, R2 ;  /* 0x00000002ff024819 */ /* 0x000fe40000011402 */
[----:B------:R-:W-:Y:S02]  /*0810*/  ISETP.LT.U32.AND P0, PT, R3, 0x4, !P0 ;  /* 0x000000040300780c */ /* 0x000fe40004701070 */
[----:B------:R-:W-:Y:S02]  /*0820*/  @P4 ISETP.NE.AND P5, PT, R2, R13, PT ;  /* 0x0000000d0200420c */ /* 0x000fe40003fa5270 */
[----:B------:R-:W-:Y:S02]  /*0830*/  ISETP.EQ.AND P1, PT, R4, RZ, P1 ;  /* 0x000000ff0400720c */ /* 0x000fe40000f22270 */
[----:B------:R-:W-:Y:S02]  /*0840*/  SEL R5, RZ, 0x1, !P0 ;  /* 0x00000001ff057807 */ /* 0x000fe40004000000 */
[----:B------:R-:W-:-:S02]  /*0850*/  @P4 SEL R6, RZ, 0x1, P5 ;  /* 0x00000001ff064807 */ /* 0x000fc40002800000 */
[----:B------:R-:W-:Y:S01]  /*0860*/  SEL R2, RZ, 0x1, !P1 ;  /* 0x00000001ff027807 */ /* 0x000fe20004800000 */
[----:B------:R0:W2:Y:S01]  /*0870*/  @!UP1 SYNCS.EXCH.64 URZ, [UR6+0xa8], UR4 ;  /* 0x0000a804063f95b2 */ /* 0x0000a20008000100 */
[----:B------:R-:W-:Y:S01]  /*0880*/  LOP3.LUT R6, R6, R5, RZ, 0xc0, !PT ;  /* 0x0000000506067212 */ /* 0x000fe200078ec0ff */
[----:B------:R-:W-:Y:S01]  /*0890*/  NOP ;  /* 0x0000000000007918 */ /* 0x000fe20000000000 */
[----:B------:R-:W-:Y:S01]  /*08a0*/  SEL R2, R2, 0x2, P6 ;  /* 0x0000000202027807 */ /* 0x000fe20003000000 */
[----:B------:R-:W-:Y:S06]  /*08b0*/  @!P2 BRA `(.L_x_4) ;  /* 0x000000000008a947 */ /* 0x000fec0003800000 */
[----:B-12-4-:R-:W-:Y:S01]  /*08c0*/  UCGABAR_ARV ;  /* 0x00000000000079c7 */ /* 0x016fe20008000000 */
[----:B------:R-:W-:Y:S05]  /*08d0*/  BRA `(.L_x_5) ;  /* 0x0000000000047947 */ /* 0x000fea0003800000 */
.L_x_4:
[----:B-12-4-:R-:W-:Y:S01]  /*08e0*/  NOP ;  /* 0x0000000000007918 */ /* 0x016fe20000000000 */
.L_x_5:
[----:B------:R-:W1:Y:S01]  /*08f0*/  LDC R4, c[0x0][0x65c] ;  /* 0x00019700ff047b82 */ /* 0x000e620000000800 */
[----:B------:R-:W-:Y:S01]  /*0900*/  IMAD.MOV.U32 R5, RZ, RZ, RZ ;  /* 0x000000ffff057224 */ /* 0x000fe200078e00ff */
[----:B-1----:R-:W-:Y:S01]  /*0910*/  ISETP.NE.AND P4, PT, R4, 0x1, PT ;  /* 0x000000010400780c */ /* 0x002fe20003f85270 */
[----:B------:R-:W-:-:S12]  /*0920*/  IMAD.U32 R4, RZ, RZ, UR8 ;  /* 0x00000008ff047e24 */ /* 0x000fd8000f8e00ff */
[----:B------:R-:W1:Y:S01]  /*0930*/  @P4 LDC R15, c[0x0][0x10] ;  /* 0x00000400ff0f4b82 */ /* 0x000e620000000800 */
[----:B------:R-:W-:Y:S02]  /*0940*/  @P4 IMAD.MOV.U32 R9, RZ, RZ, RZ ;  /* 0x000000ffff094224 */ /* 0x000fe400078e00ff */
[----:B------:R-:W-:-:S05]  /*0950*/  @P4 IMAD.MOV.U32 R17, RZ, RZ, RZ ;  /* 0x000000ffff114224 */ /* 0x000fca00078e00ff */
[----:B------:R-:W2:Y:S01]  /*0960*/  @!P4 LDC R13, c[0x0][0xc] ;  /* 0x00000300ff0dcb82 */ /* 0x000ea20000000800 */
[----:B-1----:R-:W-:-:S04]  /*0970*/  @P4 IMAD.WIDE.U32 R14, R15, UR8, R8 ;  /* 0x000000080f0e4c25 */ /* 0x002fc8000f8e0008 */
[----:B--2---:R-:W-:-:S04]  /*0980*/  @!P4 IMAD.WIDE.U32 R12, R8, R13, R4 ;  /* 0x0000000d080cc225 */ /* 0x004fc800078e0004 */
[----:B------:R-:W-:Y:S02]  /*0990*/  @P4 IMAD.MOV.U32 R4, RZ, RZ, R14 ;  /* 0x000000ffff044224 */ /* 0x000fe400078e000e */
[----:B------:R-:W-:Y:S02]  /*09a0*/  @P4 IMAD.IADD R5, R15, 0x1, R17 ;  /* 0x000000010f054824 */ /* 0x000fe400078e0211 */
[----:B------:R-:W-:Y:S02]  /*09b0*/  @!P4 IMAD.MOV.U32 R4, RZ, RZ, R12 ;  /* 0x000000ffff04c224 */ /* 0x000fe400078e000c */
[----:B------:R-:W-:Y:S01]  /*09c0*/  @!P4 IMAD.MOV.U32 R5, RZ, RZ, R13 ;  /* 0x000000ffff05c224 */ /* 0x000fe200078e000d */
[----:B------:R-:W-:Y:S06]  /*09d0*/  @!P2 BRA `(.L_x_6) ;  /* 0x00000000000ca947 */ /* 0x000fec0003800000 */
[----:B------:R-:W-:Y:S01]  /*09e0*/  UCGABAR_WAIT ;  /* 0x0000000000007dc7 */ /* 0x000fe20008000000 */
[----:B------:R-:W-:Y:S01]  /*09f0*/  CCTL.IVALL ;  /* 0x00000000ff00798f */ /* 0x000fe20002000000 */
[----:B------:R-:W-:Y:S05]  /*0a00*/  BRA `(.L_x_7) ;  /* 0x0000000000047947 */ /* 0x000fea0003800000 */
.L_x_6:
[----:B------:R-:W-:Y:S06]  /*0a10*/  BAR.SYNC.DEFER_BLOCKING 0x0 ;  /* 0x0000000000007b1d */ /* 0x000fec0000010000 */
.L_x_7:
[----:B------:R-:W-:Y:S05]  /*0a20*/  @!P3 BRA `(.L_x_8) ;  /* 0x0000004c0054b947 */ /* 0x000fea0003800000 */
[----:B------:R-:W-:-:S13]  /*0a30*/  ISETP.GT.U32.AND P0, PT, R16, 0x1, PT ;  /* 0x000000011000780c */ /* 0x000fda0003f04070 */
[----:B0-----:R-:W-:Y:S05]  /*0a40*/  @P0 EXIT ;  /* 0x000000000000094d */ /* 0x001fea0003800000 */
[----:B------:R-:W-:Y:S01]  /*0a50*/  ULDC.64 UR4, c[0x0][0x650] ;  /* 0x0001940000047ab9 */ /* 0x000fe20000000a00 */
[----:B------:R-:W-:Y:S01]  /*0a60*/  PRMT R14, RZ, 0x7610, R14 ;  /* 0x00007610ff0e7816 */ /* 0x000fe2000000000e */
[----:B------:R-:W-:Y:S01]  /*0a70*/  IMAD.MOV.U32 R71, RZ, RZ, -0x1 ;  /* 0xffffffffff477424 */ /* 0x000fe200078e00ff */
[----:B------:R-:W-:Y:S01]  /*0a80*/  ISETP.GE.U32.AND P0, PT, R4, UR4, PT ;  /* 0x0000000404007c0c */ /* 0x000fe2000bf06070 */
[----:B------:R-:W-:Y:S02]  /*0a90*/  IMAD.MOV.U32 R15, RZ, RZ, -0x1 ;  /* 0xffffffffff0f7424 */ /* 0x000fe400078e00ff */
[----:B------:R-:W-:Y:S01]  /*0aa0*/  IMAD.MOV.U32 R73, RZ, RZ, -0x1 ;  /* 0xffffffffff497424 */ /* 0x000fe200078e00ff */
[----:B------:R-:W-:-:S13]  /*0ab0*/  ISETP.GE.U32.AND.EX P0, PT, R5, UR5, PT, P0 ;  /* 0x0000000505007c0c */ /* 0x000fda000bf06100 */
[----:B------:R-:W-:Y:S05]  /*0ac0*/  @P0 BRA `(.L_x_9) ;  /* 0x0000000400240947 */ /* 0x000fea0003800000 */
[----:B------:R-:W0:Y:S01]  /*0ad0*/  LDC.64 R22, c[0x0][0x628] ;  /* 0x00018a00ff167b82 */ /* 0x000e220000000a00 */
[----:B------:R-:W-:Y:S02]  /*0ae0*/  IMAD.MOV.U32 R12, RZ, RZ, R4 ;  /* 0x000000ffff0c7224 */ /* 0x000fe400078e0004 */
[----:B------:R-:W-:-:S05]  /*0af0*/  IMAD.MOV.U32 R13, RZ, RZ, R5 ;  /* 0x000000ffff0d7224 */ /* 0x000fca00078e0005 */
[----:B------:R-:W1:Y:S08]  /*0b00*/  LDC R18, c[0x0][0x630] ;  /* 0x00018c00ff127b82 */ /* 0x000e700000000800 */
[----:B------:R-:W2:Y:S01]  /*0b10*/  LDC.64 R24, c[0x0][0x620] ;  /* 0x00018800ff187b82 */ /* 0x000ea20000000a00 */
[----:B0-----:R-:W-:-:S04]  /*0b20*/  ISETP.NE.U32.AND P0, PT, R22, RZ, PT ;  /* 0x000000ff1600720c */ /* 0x001fc80003f05070 */
[----:B------:R-:W-:-:S13]  /*0b30*/  ISETP.NE.AND.EX P0, PT, R23, RZ, PT, P0 ;  /* 0x000000ff1700720c */ /* 0x000fda0003f05300 */
[----:B-12---:R-:W-:Y:S05]  /*0b40*/  @!P0 BRA `(.L_x_10) ;  /* 0x0000000000288947 */ /* 0x006fea0003800000 */
[----:B------:R-:W0:Y:S02]  /*0b50*/  LDC R7, c[0x0][0x634] ;  /* 0x00018d00ff077b82 */ /* 0x000e240000000800 */
[----:B0-----:R-:W-:-:S05]  /*0b60*/  IADD3 R7, P0, R4, R7, RZ ;  /* 0x0000000704077210 */ /* 0x001fca0007f1e0ff */
[----:B------:R-:W-:-:S04]  /*0b70*/  IMAD.X R19, RZ, RZ, R5, P0 ;  /* 0x000000ffff137224 */ /* 0x000fc800000e0605 */
[----:B------:R-:W-:-:S04]  /*0b80*/  IMAD.WIDE.U32 R12, R19, R22, RZ ;  /* 0x00000016130c7225 */ /* 0x000fc800078e00ff */
[----:B------:R-:W-:-:S04]  /*0b90*/  IMAD.WIDE.U32 R14, P0, R7, R23, R12 ;  /* 0x00000017070e7225 */ /* 0x000fc8000780000c */
[----:B------:R-:W-:-:S04]  /*0ba0*/  IMAD.WIDE.U32 R12, R7, R22, RZ ;  /* 0x00000016070c7225 */ /* 0x000fc800078e00ff */
[----:B------:R-:W-:Y:S01]  /*0bb0*/  IMAD.X R17, RZ, RZ, RZ, P0 ;  /* 0x000000ffff117224 */ /* 0x000fe200000e06ff */
[----:B------:R-:W-:Y:S01]  /*0bc0*/  IADD3 RZ, P0, R13, R14, RZ ;  /* 0x0000000e0dff7210 */ /* 0x000fe20007f1e0ff */
[----:B------:R-:W-:-:S04]  /*0bd0*/  IMAD.MOV.U32 R16, RZ, RZ, R15 ;  /* 0x000000ffff107224 */ /* 0x000fc800078e000f */
[----:B------:R-:W-:-:S08]  /*0be0*/  IMAD.WIDE.U32.X R12, R19, R23, R16, P0 ;  /* 0x00000017130c7225 */ /* 0x000fd000000e0410 */
.L_x_10:
[----:B------:R-:W0:Y:S01]  /*0bf0*/  LDC.64 R28, c[0x0][0x640] ;  /* 0x00019000ff1c7b82 */ /* 0x000e220000000a00 */
[--C-:B------:R-:W-:Y:S01]  /*0c00*/  SHF.R.U64 R73, R12, R18, R13.reuse ;  /* 0x000000120c497219 */ /* 0x100fe2000000120d */
[----:B------:R-:W-:Y:S01]  /*0c10*/  IMAD R27, R11, R20, R8 ;  /* 0x000000140b1b7224 */ /* 0x000fe200078e0208 */
[----:B------:R-:W-:Y:S01]  /*0c20*/  SHF.R.U32.HI R7, RZ, R18, R13 ;  /* 0x00000012ff077219 */ /* 0x000fe2000001160d */
[----:B------:R-:W-:Y:S01]  /*0c30*/  IMAD.MOV.U32 R23, RZ, RZ, 0x1 ;  /* 0x00000001ff177424 */ /* 0x000fe200078e00ff */
[----:B------:R-:W-:-:S03]  /*0c40*/  IADD3 R9, P0, RZ, -R73, RZ ;  /* 0x80000049ff097210 */ /* 0x000fc60007f1e0ff */
[----:B------:R-:W1:Y:S02]  /*0c50*/  LDC R22, c[0x0][0x618] ;  /* 0x00018600ff167b82 */ /* 0x000e640000000800 */
[----:B------:R-:W-:Y:S02]  /*0c60*/  IMAD.X R7, RZ, RZ, ~R7, P0 ;  /* 0x000000ffff077224 */ /* 0x000fe400000e0e07 */
[----:B------:R-:W-:-:S04]  /*0c70*/  IMAD.WIDE.U32 R12, R9, R24, R4 ;  /* 0x00000018090c7225 */ /* 0x000fc800078e0004 */
[----:B------:R-:W2:Y:S01]  /*0c80*/  LDC R18, c[0x0][0x608] ;  /* 0x00018200ff127b82 */ /* 0x000ea20000000800 */
[----:B------:R-:W-:Y:S02]  /*0c90*/  IMAD R14, R7, R24, RZ ;  /* 0x00000018070e7224 */ /* 0x000fe400078e02ff */
[----:B------:R-:W-:Y:S02]  /*0ca0*/  IMAD.MOV.U32 R7, RZ, RZ, -0x1 ;  /* 0xffffffffff077424 */ /* 0x000fe400078e00ff */
[----:B------:R-:W-:-:S03]  /*0cb0*/  IMAD R9, R9, R25, R14 ;  /* 0x0000001909097224 */ /* 0x000fc600078e020e */
[----:B------:R-:W3:Y:S01]  /*0cc0*/  LDC R26, c[0x0][0x658] ;  /* 0x00019600ff1a7b82 */ /* 0x000ee20000000800 */
[----:B------:R-:W-:Y:S01]  /*0cd0*/  IMAD.IADD R9, R13, 0x1, R9 ;  /* 0x000000010d097824 */ /* 0x000fe200078e0209 */
[----:B0-----:R-:W-:-:S04]  /*0ce0*/  ISETP.NE.U32.AND P0, PT, R28, RZ, PT ;  /* 0x000000ff1c00720c */ /* 0x001fc80003f05070 */
[----:B------:R-:W-:Y:S02]  /*0cf0*/  ISETP.NE.AND.EX P0, PT, R29, RZ, PT, P0 ;  /* 0x000000ff1d00720c */ /* 0x000fe40003f05300 */
[----:B------:R-:W0:Y:S01]  /*0d00*/  LDC R24, c[0x0][0x600] ;  /* 0x00018000ff187b82 */ /* 0x000e220000000800 */
[-CC-:B-1----:R-:W-:Y:S02]  /*0d10*/  SHF.R.U64 R16, R12, R22.reuse, R9.reuse ;  /* 0x000000160c107219 */ /* 0x182fe40000001209 */
[----:B------:R-:W-:-:S05]  /*0d20*/  SHF.R.U32.HI R9, RZ, R22, R9 ;  /* 0x00000016ff097219 */ /* 0x000fca0000011609 */
[----:B------:R-:W1:Y:S01]  /*0d30*/  LDC R19, c[0x0][0x648] ;  /* 0x00019200ff137b82 */ /* 0x000e620000000800 */
[-CC-:B--2---:R-:W-:Y:S02]  /*0d40*/  SHF.R.U64 R22, R16, R18.reuse, R9.reuse ;  /* 0x0000001210167219 */ /* 0x184fe40000001209 */
[----:B------:R-:W-:-:S05]  /*0d50*/  SHF.R.U32.HI R9, RZ, R18, R9 ;  /* 0x00000012ff097219 */ /* 0x000fca0000011609 */
[----:B------:R-:W2:Y:S01]  /*0d60*/  LDC R21, c[0x0][0x638] ;  /* 0x00018e00ff157b82 */ /* 0x000ea20000000800 */
[-CC-:B---3--:R-:W-:Y:S02]  /*0d70*/  SHF.R.U64 R18, R22, R26.reuse, R9.reuse ;  /* 0x0000001a16127219 */ /* 0x188fe40000001209 */
[-C--:B------:R-:W-:Y:S02]  /*0d80*/  SHF.L.U32 R7, R7, R26.reuse, RZ ;  /* 0x0000001a07077219 */ /* 0x080fe400000006ff */
[----:B------:R-:W-:Y:S01]  /*0d90*/  SHF.R.U32.HI R9, RZ, R26, R9 ;  /* 0x0000001aff097219 */ /* 0x000fe20000011609 */
[----:B------:R-:W-:Y:S01]  /*0da0*/  IMAD.MOV.U32 R8, RZ, RZ, R18 ;  /* 0x000000ffff087224 */ /* 0x000fe200078e0012 */
[----:B------:R-:W-:Y:S01]  /*0db0*/  LOP3.LUT R11, RZ, R7, RZ, 0x33, !PT ;  /* 0x00000007ff0b7212 */ /* 0x000fe200078e33ff */
[----:B------:R-:W3:Y:S01]  /*0dc0*/  LDC R25, c[0x0][0x610] ;  /* 0x00018400ff197b82 */ /* 0x000ee20000000800 */
[----:B------:R-:W-:Y:S05]  /*0dd0*/  @!P0 BRA `(.L_x_11) ;  /* 0x0000000000288947 */ /* 0x000fea0003800000 */
[----:B------:R-:W4:Y:S02]  /*0de0*/  LDC R7, c[0x0][0x64c] ;  /* 0x00019300ff077b82 */ /* 0x000f240000000800 */
[----:B----4-:R-:W-:-:S05]  /*0df0*/  IADD3 R7, P0, R18, R7, RZ ;  /* 0x0000000712077210 */ /* 0x010fca0007f1e0ff */
        /* <DEDUP_REMOVED lines=8> */
.L_x_11:
[----:B-1----:R-:W-:Y:S01]  /*0e80*/  SHF.R.U64 R9, R8, R19, R9 ;  /* 0x0000001308097219 */ /* 0x002fe20000001209 */
[----:B------:R-:W-:Y:S01]  /*0e90*/  IMAD.MOV.U32 R14, RZ, RZ, 0x1 ;  /* 0x00000001ff0e7424 */ /* 0x000fe200078e00ff */
[----:B------:R-:W-:Y:S01]  /*0ea0*/  LOP3.LUT R8, R22, R11, RZ, 0xc0, !PT ;  /* 0x0000000b16087212 */ /* 0x000fe200078ec0ff */
[----:B0-----:R-:W-:Y:S01]  /*0eb0*/  VIADD R11, R24, 0xffffffff ;  /* 0xffffffff180b7836 */ /* 0x001fe20000000000 */
[----:B------:R-:W-:Y:S01]  /*0ec0*/  SHF.L.U32 R7, R23, R26, RZ ;  /* 0x0000001a17077219 */ /* 0x000fe200000006ff */
[----:B------:R-:W-:Y:S01]  /*0ed0*/  IMAD.MOV R12, RZ, RZ, -R9 ;  /* 0x000000ffff0c7224 */ /* 0x000fe200078e0a09 */
[----:B------:R-:W-:Y:S02]  /*0ee0*/  SEL R10, R10, R27, !P4 ;  /* 0x0000001b0a0a7207 */ /* 0x000fe40006000000 */
[----:B------:R-:W-:Y:S01]  /*0ef0*/  LOP3.LUT R11, R16, R11, RZ, 0xc0, !PT ;  /* 0x0000000b100b7212 */ /* 0x000fe200078ec0ff */
[----:B------:R-:W-:Y:S02]  /*0f00*/  IMAD R9, R7, R9, R8 ;  /* 0x0000000907097224 */ /* 0x000fe400078e0208 */
[----:B--2---:R-:W-:-:S02]  /*0f10*/  IMAD R7, R12, R21, R18 ;  /* 0x000000150c077224 */ /* 0x004fc400078e0212 */
[----:B---3--:R-:W-:Y:S02]  /*0f20*/  IMAD R10, R9, R25, R10 ;  /* 0x00000019090a7224 */ /* 0x008fe400078e020a */
[----:B------:R-:W-:-:S05]  /*0f30*/  IMAD R7, R7, R24, R11 ;  /* 0x0000001807077224 */ /* 0x000fca00078e020b */
[----:B------:R-:W-:Y:S02]  /*0f40*/  SEL R15, R7, R10, !P4 ;  /* 0x0000000a070f7207 */ /* 0x000fe40006000000 */
[----:B------:R-:W-:-:S07]  /*0f50*/  SEL R71, R10, R7, !P4 ;  /* 0x000000070a477207 */ /* 0x000fce0006000000 */
.L_x_9:
[----:B------:R-:W-:-:S08]  /*0f60*/  NOP ;  /* 0x0000000000007918 */ /* 0x000fd00000000000 */
[----:B------:R-:W0:Y:S02]  /*0f70*/  USETMAXREG.TRY_ALLOC.CTAPOOL UP0, 0xe8 ;  /* 0x000000e8000079c8 */ /* 0x000e240008000600 */
[----:B0-----:R-:W-:-:S13]  /*0f80*/  PLOP3.LUT P0, PT, PT, PT, UP0, 0x80, 0x0 ;  /* 0x000000000000781c */ /* 0x001fda0003f0f008 */
[----:B------:R-:W-:Y:S05]  /*0f90*/  @!P0 BRA `(.L_x_9) ;  /* 0xfffffffc00f08947 */ /* 0x000fea000383ffff */
[----:B------:R-:W-:Y:S01]  /*0fa0*/  ULDC.64 UR4, c[0x0][0x598] ;  /* 0x0001660000047ab9 */ /* 0x000fe20000000a00 */
[----:B------:R-:W-:Y:S01]  /*0fb0*/  ULDC.64 UR16, c[0x0][0x208] ;  /* 0x0000820000107ab9 */ /* 0x000fe20000000a00 */
[----:B------:R-:W-:-:S04]  /*0fc0*/  ISETP.NE.U32.AND P0, PT, RZ, UR4, PT ;  /* 0x00000004ff007c0c */ /* 0x000fc8000bf05070 */
[----:B------:R-:W-:-:S13]  /*0fd0*/  ISETP.NE.AND.EX P0, PT, RZ, UR5, PT, P0 ;  /* 0x00000005ff007c0c */ /* 0x000fda000bf05300 */
[----:B------:R-:W-:Y:S05]  /*0fe0*/  @!P0 BRA `(.L_x_12) ;  /* 0x00000000001c8947 */ /* 0x000fea0003800000 */
[----:B------:R-:W0:Y:S02]  /*0ff0*/  LDC.64 R8, c[0x0][0x598] ;  /* 0x00016600ff087b82 */ /* 0x000e240000000a00 */
[----:B0-----:R-:W2:Y:S02]  /*1000*/  LDG.E.64 R8, desc[UR16][R8.64] ;  /* 0x0000001008087981 */ /* 0x001ea4000c1e1b00 */
[----:B--2---:R-:W-:-:S04]  /*1010*/  ISETP.NE.U32.AND P0, PT, R8, RZ, PT ;  /* 0x000000ff0800720c */ /* 0x004fc80003f05070 */
[----:B------:R-:W-:-:S13]  /*1020*/  ISETP.NE.AND.EX P0, PT, R9, RZ, PT, P0 ;  /* 0x000000ff0900720c */ /* 0x000fda0003f05300 */
[----:B------:R-:W-:Y:S05]  /*1030*/  @!P0 BRA `(.L_x_12) ;  /* 0x0000000000088947 */ /* 0x000fea0003800000 */
[----:B------:R0:W5:Y:S01]  /*1040*/  LD.E R7, desc[UR16][R8.64] ;  /* 0x0000001008077980 */ /* 0x000162000c101900 */
[----:B------:R-:W-:Y:S05]  /*1050*/  BRA `(.L_x_13) ;  /* 0x0000000000207947 */ /* 0x000fea0003800000 */
.L_x_12:
[----:B------:R-:W-:Y:S02]  /*1060*/  ULDC.64 UR4, c[0x0][0x588] ;  /* 0x0001620000047ab9 */ /* 0x000fe40000000a00 */
[----:B------:R-:W-:-:S04]  /*1070*/  ISETP.NE.U32.AND P0, PT, RZ, UR4, PT ;  /* 0x00000004ff007c0c */ /* 0x000fc8000bf05070 */
[----:B------:R-:W-:-:S13]  /*1080*/  ISETP.NE.AND.EX P0, PT, RZ, UR5, PT, P0 ;  /* 0x00000005ff007c0c */ /* 0x000fda000bf05300 */
[----:B------:R-:W-:Y:S05]  /*1090*/  @!P0 BRA `(.L_x_14) ;  /* 0x00000000000c8947 */ /* 0x000fea0003800000 */
[----:B------:R-:W0:Y:S02]  /*10a0*/  LDC.64 R8, c[0x0][0x588] ;  /* 0x00016200ff087b82 */ /* 0x000e240000000a00 */
[----:B0-----:R1:W5:Y:S01]  /*10b0*/  LDG.E R7, desc[UR16][R8.64] ;  /* 0x0000001008077981 */ /* 0x001362000c1e1900 */
[----:B------:R-:W-:Y:S05]  /*10c0*/  BRA `(.L_x_13) ;  /* 0x0000000000047947 */ /* 0x000fea0003800000 */
.L_x_14:
[----:B------:R-:W2:Y:S02]  /*10d0*/  LDC R7, c[0x0][0x580] ;  /* 0x00016000ff077b82 */ /* 0x000ea40000000800 */
.L_x_13:
[----:B------:R-:W-:Y:S02]  /*10e0*/  ULDC.64 UR4, c[0x0][0x5a0] ;  /* 0x0001680000047ab9 */ /* 0x000fe40000000a00 */
[----:B------:R-:W-:-:S04]  /*10f0*/  ISETP.NE.U32.AND P0, PT, RZ, UR4, PT ;  /* 0x00000004ff007c0c */ /* 0x000fc8000bf05070 */
[----:B------:R-:W-:-:S13]  /*1100*/  ISETP.NE.AND.EX P0, PT, RZ, UR5, PT, P0 ;  /* 0x00000005ff007c0c */ /* 0x000fda000bf05300 */
[----:B------:R-:W-:Y:S05]  /*1110*/  @!P0 BRA `(.L_x_15) ;  /* 0x00000000001c8947 */ /* 0x000fea0003800000 */
[----:B01----:R-:W0:Y:S02]  /*1120*/  LDC.64 R8, c[0x0][0x5a0] ;  /* 0x00016800ff087b82 */ /* 0x003e240000000a00 */
[----:B0-----:R-:W3:Y:S02]  /*1130*/  LDG.E.64 R8, desc[UR16][R8.64] ;  /* 0x0000001008087981 */ /* 0x001ee4000c1e1b00 */
[----:B---3--:R-:W-:-:S04]  /*1140*/  ISETP.NE.U32.AND P0, PT, R8, RZ, PT ;  /* 0x000000ff0800720c */ /* 0x008fc80003f05070 */
[----:B------:R-:W-:-:S13]  /*1150*/  ISETP.NE.AND.EX P0, PT, R9, RZ, PT, P0 ;  /* 0x000000ff0900720c */ /* 0x000fda0003f05300 */
[----:B------:R-:W-:Y:S05]  /*1160*/  @!P0 BRA `(.L_x_15) ;  /* 0x0000000000088947 */ /* 0x000fea0003800000 */
[----:B------:R0:W5:Y:S01]  /*1170*/  LD.E R12, desc[UR16][R8.64] ;  /* 0x00000010080c7980 */ /* 0x000162000c101900 */
[----:B------:R-:W-:Y:S05]  /*1180*/  BRA `(.L_x_16) ;  /* 0x0000000000207947 */ /* 0x000fea0003800000 */
.L_x_15:
[----:B------:R-:W-:Y:S02]  /*1190*/  ULDC.64 UR4, c[0x0][0x590] ;  /* 0x0001640000047ab9 */ /* 0x000fe40000000a00 */
[----:B------:R-:W-:-:S04]  /*11a0*/  ISETP.NE.U32.AND P0, PT, RZ, UR4, PT ;  /* 0x00000004ff007c0c */ /* 0x000fc8000bf05070 */
[----:B------:R-:W-:-:S13]  /*11b0*/  ISETP.NE.AND.EX P0, PT, RZ, UR5, PT, P0 ;  /* 0x00000005ff007c0c */ /* 0x000fda000bf05300 */
[----:B------:R-:W-:Y:S05]  /*11c0*/  @!P0 BRA `(.L_x_17) ;  /* 0x00000000000c8947 */ /* 0x000fea0003800000 */
[----:B------:R-:W3:Y:S02]  /*11d0*/  LDC.64 R12, c[0x0][0x590] ;  /* 0x00016400ff0c7b82 */ /* 0x000ee40000000a00 */
[----:B---3--:R3:W5:Y:S01]  /*11e0*/  LDG.E R12, desc[UR16][R12.64] ;  /* 0x000000100c0c7981 */ /* 0x008762000c1e1900 */
[----:B------:R-:W-:Y:S05]  /*11f0*/  BRA `(.L_x_16) ;  /* 0x0000000000047947 */ /* 0x000fea0003800000 */
.L_x_17:
[----:B------:R-:W4:Y:S02]  /*1200*/  LDC R12, c[0x0][0x584] ;  /* 0x00016100ff0c7b82 */ /* 0x000f240000000800 */
.L_x_16:
[----:B------:R-:W-:-:S13]  /*1210*/  LOP3.LUT P0, RZ, R14, 0xff, RZ, 0xc0, !PT ;  /* 0x000000ff0eff7812 */ /* 0x000fda000780c0ff */
[----:B------:R-:W-:Y:S05]  /*1220*/  @!P0 EXIT ;  /* 0x000000000000894d */ /* 0x000fea0003800000 */
[----:B------:R-:W-:Y:S01]  /*1230*/  ULDC UR4, c[0x0][0x28c] ;  /* 0x0000a30000047ab9 */ /* 0x000fe20000000800 */
[----:B------:R-:W-:Y:S01]  /*1240*/  LOP3.LUT R81, R2, 0x1, RZ, 0xfc, !PT ;  /* 0x0000000102517812 */ /* 0x000fe200078efcff */
[----:B------:R-:W-:-:S04]  /*1250*/  UIADD3 UR4, UR4, 0x7f, URZ ;  /* 0x0000007f04047890 */ /* 0x000fc8000fffe03f */
[----:B------:R-:W-:-:S04]  /*1260*/  USHF.R.S32.HI UR5, URZ, 0x1f, UR4 ;  /* 0x0000001f3f057899 */ /* 0x000fc80008011404 */
[----:B------:R-:W-:-:S03]  /*1270*/  ULEA.HI UR5, UR5, UR4, URZ, 0x7 ;  /* 0x0000000405057291 */ /* 0x000fc6000f8f383f */
[----:B------:R-:W-:Y:S01]  /*1280*/  UMOV UR4, URZ ;  /* 0x0000003f00047c82 */ /* 0x000fe20008000000 */
[----:B------:R-:W-:-:S03]  /*1290*/  USHF.R.S32.HI UR9, URZ, 0x7, UR5 ;  /* 0x000000073f097899 */ /* 0x000fc60008011405 */
[----:B------:R-:W-:-:S09]  /*12a0*/  UMOV UR5, URZ ;  /* 0x0000003f00057c82 */ /* 0x000fd20008000000 */
.L_x_108:
[----:B01----:R-:W-:Y:S01]  /*12b0*/  LOP3.LUT R8, R0, 0x80, RZ, 0xc0, !PT ;  /* 0x0000008000087812 */ /* 0x003fe200078ec0ff */
[----:B------:R-:W0:Y:S01]  /*12c0*/  S2UR UR13, SR_CgaCtaId ;  /* 0x00000000000d79c3 */ /* 0x000e220000008800 */
[----:B------:R-:W-:Y:S01]  /*12d0*/  UMOV UR12, 0x400 ;  /* 0x00000400000c7882 */ /* 0x000fe20000000000 */
[----:B------:R-:W-:Y:S01]  /*12e0*/  UMOV UR6, URZ ;  /* 0x0000003f00067c82 */ /* 0x000fe20008000000 */
[----:B------:R-:W-:Y:S01]  /*12f0*/  SHF.R.U32.HI R8, RZ, 0x7, R8 ;  /* 0x00000007ff087819 */ /* 0x000fe20000011608 */
[----:B------:R-:W-:Y:S01]  /*1300*/  UMOV UR7, URZ ;  /* 0x0000003f00077c82 */ /* 0x000fe20008000000 */
[----:B------:R-:W-:Y:S01]  /*1310*/  UMOV UR18, UR5 ;  /* 0x0000000500127c82 */ /* 0x000fe20008000000 */
[----:B------:R-:W-:Y:S01]  /*1320*/  CS2R R16, SRZ ;  /* 0x0000000000107805 */ /* 0x000fe2000001ff00 */
[----:B---3--:R-:W-:Y:S01]  /*1330*/  IMAD.MOV.U32 R13, RZ, RZ, RZ ;  /* 0x000000ffff0d7224 */ /* 0x008fe200078e00ff */
[----:B------:R-:W1:Y:S01]  /*1340*/  LDC R9, c[0x0][0x28c] ;  /* 0x0000a300ff097b82 */ /* 0x000e620000000800 */
[----:B------:R-:W3:Y:S01]  /*1350*/  SHFL.IDX PT, R8, R8, RZ, 0x1f ;  /* 0x00001fff08087589 */ /* 0x000ee200000e0000 */
[----:B------:R-:W-:-:S02]  /*1360*/  CS2R R18, SRZ ;  /* 0x0000000000127805 */ /* 0x000fc4000001ff00 */
[----:B------:R-:W-:Y:S02]  /*1370*/  CS2R R20, SRZ ;  /* 0x0000000000147805 */ /* 0x000fe4000001ff00 */
[----:B------:R-:W-:Y:S02]  /*1380*/  CS2R R22, SRZ ;  /* 0x0000000000167805 */ /* 0x000fe4000001ff00 */
[----:B------:R-:W-:Y:S02]  /*1390*/  CS2R R56, SRZ ;  /* 0x0000000000387805 */ /* 0x000fe4000001ff00 */
[----:B------:R-:W-:Y:S02]  /*13a0*/  CS2R R58, SRZ ;  /* 0x00000000003a7805 */ /* 0x000fe4000001ff00 */
[----:B------:R-:W-:Y:S02]  /*13b0*/  CS2R R60, SRZ ;  /* 0x00000000003c7805 */ /* 0x000fe4000001ff00 */
[----:B------:R-:W-:-:S02]  /*13c0*/  CS2R R62, SRZ ;  /* 0x00000000003e7805 */ /* 0x000fc4000001ff00 */
[----:B------:R-:W-:Y:S02]  /*13d0*/  CS2R R64, SRZ ;  /* 0x0000000000407805 */ /* 0x000fe4000001ff00 */
[----:B------:R-:W-:Y:S02]  /*13e0*/  CS2R R66, SRZ ;  /* 0x0000000000427805 */ /* 0x000fe4000001ff00 */
[----:B------:R-:W-:Y:S01]  /*13f0*/  CS2R R68, SRZ ;  /* 0x0000000000447805 */ /* 0x000fe2000001ff00 */
[----:B------:R-:W-:Y:S01]  /*1400*/  IMAD.MOV.U32 R70, RZ, RZ, RZ ;  /* 0x000000ffff467224 */ /* 0x000fe200078e00ff */
[----:B------:R-:W-:Y:S01]  /*1410*/  CS2R R74, SRZ ;  /* 0x00000000004a7805 */ /* 0x000fe2000001ff00 */
[----:B------:R-:W-:Y:S01]  /*1420*/  IMAD.MOV.U32 R72, RZ, RZ, RZ ;  /* 0x000000ffff487224 */ /* 0x000fe200078e00ff */
[----:B------:R-:W-:Y:S02]  /*1430*/  CS2R R76, SRZ ;  /* 0x00000000004c7805 */ /* 0x000fe4000001ff00 */
[----:B------:R-:W-:Y:S01]  /*1440*/  CS2R R78, SRZ ;  /* 0x00000000004e7805 */ /* 0x000fe2000001ff00 */
[----:B------:R-:W-:Y:S01]  /*1450*/  IMAD.MOV.U32 R80, RZ, RZ, RZ ;  /* 0x000000ffff507224 */ /* 0x000fe200078e00ff */
[----:B----4-:R-:W-:Y:S01]  /*1460*/  CS2R R24, SRZ ;  /* 0x0000000000187805 */ /* 0x010fe2000001ff00 */
[----:B------:R-:W-:Y:S01]  /*1470*/  IMAD.U32 R14, RZ, RZ, UR4 ;  /* 0x00000004ff0e7e24 */ /* 0x000fe2000f8e00ff */
[----:B------:R-:W-:-:S02]  /*1480*/  CS2R R26, SRZ ;  /* 0x00000000001a7805 */ /* 0x000fc4000001ff00 */
[----:B------:R-:W-:Y:S02]  /*1490*/  CS2R R28, SRZ ;  /* 0x00000000001c7805 */ /* 0x000fe4000001ff00 */
[----:B------:R-:W-:Y:S02]  /*14a0*/  CS2R R30, SRZ ;  /* 0x00000000001e7805 */ /* 0x000fe4000001ff00 */
[----:B------:R-:W-:Y:S02]  /*14b0*/  CS2R R32, SRZ ;  /* 0x0000000000207805 */ /* 0x000fe4000001ff00 */
[----:B-1----:R-:W-:Y:S02]  /*14c0*/  ISETP.GE.AND P0, PT, R9, 0x1, PT ;  /* 0x000000010900780c */ /* 0x002fe40003f06270 */
[----:B------:R-:W-:Y:S02]  /*14d0*/  CS2R R34, SRZ ;  /* 0x0000000000227805 */ /* 0x000fe4000001ff00 */
[----:B---3--:R-:W-:-:S02]  /*14e0*/  R2UR UR8, R8 ;  /* 0x00000000080872ca */ /* 0x008fc400000e0000 */
        /* <DEDUP_REMOVED lines=8> */
[----:B------:R-:W-:Y:S02]  /*1570*/  CS2R R52, SRZ ;  /* 0x0000000000347805 */ /* 0x000fe4000001ff00 */
[----:B------:R-:W-:Y:S01]  /*1580*/  CS2R R54, SRZ ;  /* 0x0000000000367805 */ /* 0x000fe2000001ff00 */
[----:B------:R-:W-:-:S04]  /*1590*/  ULEA.HI UR10, UR8, UR8, URZ, 0x1 ;  /* 0x00000008080a7291 */ /* 0x000fc8000f8f083f */
[----:B------:R-:W-:Y:S02]  /*15a0*/  ULOP3.LUT UR11, UR10, 0x7fffe, URZ, 0xc0, !UPT ;  /* 0x0007fffe0a0b7892 */ /* 0x000fe4000f8ec03f */
[----:B0-----:R-:W-:Y:S02]  /*15b0*/  ULEA UR10, UR13, UR12, 0x18 ;  /* 0x0000000c0d0a7291 */ /* 0x001fe4000f8ec03f */
[----:B------:R-:W-:-:S03]  /*15c0*/  UIADD3 UR11, UR8, -UR11, URZ ;  /* 0x8000000b080b7290 */ /* 0x000fc6000fffe03f */
[----:B------:R-:W-:Y:S01]  /*15d0*/  UMOV UR8, URZ ;  /* 0x0000003f00087c82 */ /* 0x000fe20008000000 */
[----:B------:R-:W-:-:S04]  /*15e0*/  ULEA UR11, UR11, UR10, 0xd ;  /* 0x0000000a0b0b7291 */ /* 0x000fc8000f8e683f */
[----:B------:R-:W-:-:S04]  /*15f0*/  UIADD3 UR11, UR11, 0x180, URZ ;  /* 0x000001800b0b7890 */ /* 0x000fc8000fffe03f */
[----:B------:R-:W-:-:S04]  /*1600*/  USHF.R.U32.HI UR11, URZ, 0x4, UR11 ;  /* 0x000000043f0b7899 */ /* 0x000fc8000801160b */
[----:B------:R-:W-:Y:S01]  /*1610*/  ULOP3.LUT UR11, UR11, 0x3fff, URZ, 0xc0, !UPT ;  /* 0x00003fff0b0b7892 */ /* 0x000fe2000f8ec03f */
[----:B------:R-:W-:Y:S11]  /*1620*/  @!P0 BRA `(.L_x_18) ;  /* 0x0000000400a48947 */ /* 0x000ff60003800000 */
[----:B------:R-:W-:-:S13]  /*1630*/  ISETP.NE.AND P1, PT, R81, 0x3, PT ;  /* 0x000000035100780c */ /* 0x000fda0003f25270 */
[----:B------:R-:W-:Y:S05]  /*1640*/  @!P1 BRA `(.L_x_19) ;  /* 0x0000000000049947 */ /* 0x000fea0003800000 */
[----:B------:R-:W-:Y:S01]  /*1650*/  BPT.TRAP 0x1 ;  /* 0x000000040000795c */ /* 0x000fe20000300000 */
.L_x_19:
[----:B------:R-:W-:Y:S01]  /*1660*/  ULEA UR6, UR5, UR10, 0x3 ;  /* 0x0000000a05067291 */ /* 0x000fe2000f8e183f */
[----:B------:R-:W-:-:S05]  /*1670*/  IMAD.U32 R8, RZ, RZ, UR4 ;  /* 0x00000004ff087e24 */ /* 0x000fca000f8e00ff */
[----:B------:R-:W-:-:S04]  /*1680*/  SHF.L.U32 R8, R8, 0x1f, RZ ;  /* 0x0000001f08087819 */ /* 0x000fc800000006ff */
[----:B------:R0:W1:Y:S01]  /*1690*/  SYNCS.PHASECHK.TRANS64.TRYWAIT P0, [UR6], R8 ;  /* 0x00000008ff0075a7 */ /* 0x0000620008000146 */
[----:B------:R-:W-:Y:S05]  /*16a0*/  @!P1 BRA `(.L_x_20) ;  /* 0x0000000000049947 */ /* 0x000fea0003800000 */
[----:B------:R-:W-:Y:S01]  /*16b0*/  BPT.TRAP 0x1 ;  /* 0x000000040000795c */ /* 0x000fe20000300000 */
.L_x_20:
[----:B-1----:R-:W-:Y:S05]  /*16c0*/  @P0 BRA `(.L_x_21) ;  /* 0x0000000000080947 */ /* 0x002fea0003800000 */
[----:B------:R-:W1:Y:S02]  /*16d0*/  SYNCS.PHASECHK.TRANS64.TRYWAIT P0, [UR6], R8 ;  /* 0x00000008ff0075a7 */ /* 0x000e640008000146 */
[----:B-1----:R-:W-:Y:S05]  /*16e0*/  @!P0 BRA `(.L_x_22) ;  /* 0x00000058003c8947 */ /* 0x002fea0003800000 */
.L_x_21:
[----:B------:R-:W-:Y:S01]  /*16f0*/  UIADD3 UR6, UR10, 0x24180, URZ ;  /* 0x000241800a067890 */ /* 0x000fe2000fffe03f */
[----:B------:R-:W-:Y:S01]  /*1700*/  WARPGROUP.ARRIVE ;  /* 0x00000000000079c5 */ /* 0x000fe20000000000 */
[----:B------:R-:W-:Y:S01]  /*1710*/  ULOP3.LUT UR8, UR11, 0x10000, URZ, 0xfc, !UPT ;  /* 0x000100000b087892 */ /* 0x000fe2000f8efc3f */
[----:B------:R-:W-:Y:S01]  /*1720*/  CS2R R16, SRZ ;  /* 0x0000000000107805 */ /* 0x000fe2000001ff00 */
[----:B------:R-:W-:Y:S01]  /*1730*/  USHF.R.U32.HI UR6, URZ, 0x4, UR6 ;  /* 0x000000043f067899 */ /* 0x000fe20008011606 */
[----:B------:R-:W-:Y:S01]  /*1740*/  IMAD.MOV.U32 R13, RZ, RZ, RZ ;  /* 0x000000ffff0d7224 */ /* 0x000fe200078e00ff */
[----:B------:R-:W-:Y:S01]  /*1750*/  UMOV UR13, 0x40000040 ;  /* 0x40000040000d7882 */ /* 0x000fe20000000000 */
[----:B------:R-:W-:Y:S01]  /*1760*/  UMOV UR15, 0x40000040 ;  /* 0x40000040000f7882 */ /* 0x000fe20000000000 */
[----:B------:R-:W-:Y:S01]  /*1770*/  ULOP3.LUT UR6, UR6, 0x3fff, URZ, 0xc0, !UPT ;  /* 0x00003fff06067892 */ /* 0x000fe2000f8ec03f */
[----:B------:R-:W-:Y:S02]  /*1780*/  CS2R R18, SRZ ;  /* 0x0000000000127805 */ /* 0x000fe4000001ff00 */
[----:B------:R-:W-:-:S02]  /*1790*/  CS2R R20, SRZ ;  /* 0x0000000000147805 */ /* 0x000fc4000001ff00 */
[----:B------:R-:W-:Y:S01]  /*17a0*/  CS2R R22, SRZ ;  /* 0x0000000000167805 */ /* 0x000fe2000001ff00 */
[----:B------:R-:W-:Y:S01]  /*17b0*/  ULOP3.LUT UR7, UR6, 0x10000, URZ, 0xfc, !UPT ;  /* 0x0001000006077892 */ /* 0x000fe2000f8efc3f */
[----:B------:R-:W-:Y:S01]  /*17c0*/  CS2R R56, SRZ ;  /* 0x0000000000387805 */ /* 0x000fe2000001ff00 */
[----:B------:R-:W-:Y:S01]  /*17d0*/  ULEA UR6, UR5, UR8, 0xa ;  /* 0x0000000805067291 */ /* 0x000fe2000f8e503f */
[----:B------:R-:W-:Y:S01]  /*17e0*/  CS2R R58, SRZ ;  /* 0x00000000003a7805 */ /* 0x000fe2000001ff00 */
[----:B------:R-:W-:Y:S01]  /*17f0*/  ULEA UR7, UR5, UR7, 0x9 ;  /* 0x0000000705077291 */ /* 0x000fe2000f8e483f */
[----:B------:R-:W-:Y:S02]  /*1800*/  CS2R R60, SRZ ;  /* 0x00000000003c7805 */ /* 0x000fe4000001ff00 */
[----:B------:R-:W-:Y:S02]  /*1810*/  CS2R R62, SRZ ;  /* 0x00000000003e7805 */ /* 0x000fe4000001ff00 */
[----:B------:R-:W-:-:S02]  /*1820*/  CS2R R64, SRZ ;  /* 0x0000000000407805 */ /* 0x000fc4000001ff00 */
[----:B------:R-:W-:Y:S01]  /*1830*/  CS2R R66, SRZ ;  /* 0x0000000000427805 */ /* 0x000fe2000001ff00 */
[----:B------:R-:W-:Y:S01]  /*1840*/  UMOV UR12, UR6 ;  /* 0x00000006000c7c82 */ /* 0x000fe20008000000 */
[----:B------:R-:W-:Y:S01]  /*1850*/  CS2R R68, SRZ ;  /* 0x0000000000447805 */ /* 0x000fe2000001ff00 */
[----:B------:R-:W-:Y:S01]  /*1860*/  UMOV UR14, UR7 ;  /* 0x00000007000e7c82 */ /* 0x000fe20008000000 */
[----:B------:R-:W-:Y:S01]  /*1870*/  IMAD.MOV.U32 R70, RZ, RZ, RZ ;  /* 0x000000ffff467224 */ /* 0x000fe200078e00ff */
[----:B------:R-:W-:Y:S01]  /*1880*/  QGMMA.64x64x32.F32.E5M2.E5M2 R24, gdesc[UR12], RZ, !UPT ;  /* 0x00e000000c1879f3 */ /* 0x000fe2000c7038ff */
[----:B------:R-:W-:Y:S01]  /*1890*/  UIADD3 UR12, UR6, 0x2, URZ ;  /* 0x00000002060c7890 */ /* 0x000fe2000fffe03f */
[----:B------:R-:W-:Y:S01]  /*18a0*/  IMAD.MOV.U32 R72, RZ, RZ, RZ ;  /* 0x000000ffff487224 */ /* 0x000fe200078e00ff */
[----:B------:R-:W-:Y:S01]  /*18b0*/  UIADD3 UR14, UR7, 0x2, URZ ;  /* 0x00000002070e7890 */ /* 0x000fe2000fffe03f */
[----:B------:R-:W-:Y:S01]  /*18c0*/  CS2R R74, SRZ ;  /* 0x00000000004a7805 */ /* 0x000fe2000001ff00 */
[----:B------:R-:W-:Y:S01]  /*18d0*/  UMOV UR13, 0x40000040 ;  /* 0x40000040000d7882 */ /* 0x000fe20000000000 */
[----:B------:R-:W-:Y:S01]  /*18e0*/  UMOV UR15, 0x40000040 ;  /* 0x40000040000f7882 */ /* 0x000fe20000000000 */
[----:B------:R-:W-:-:S02]  /*18f0*/  CS2R R76, SRZ ;  /* 0x00000000004c7805 */ /* 0x000fc4000001ff00 */
[----:B------:R-:W-:Y:S01]  /*1900*/  CS2R R78, SRZ ;  /* 0x00000000004e7805 */ /* 0x000fe2000001ff00 */
[----:B------:R-:W-:Y:S02]  /*1910*/  IMAD.MOV.U32 R80, RZ, RZ, RZ ;  /* 0x000000ffff507224 */ /* 0x000fe400078e00ff */
[----:B------:R-:W-:Y:S01]  /*1920*/  QGMMA.64x64x32.F32.E5M2.E5M2 R24, gdesc[UR12], R24 ;  /* 0x00e000000c1879f3 */ /* 0x000fe20008703818 */
[----:B------:R-:W-:Y:S02]  /*1930*/  UIADD3 UR12, UR6, 0x4, URZ ;  /* 0x00000004060c7890 */ /* 0x000fe4000fffe03f */
[----:B------:R-:W-:Y:S01]  /*1940*/  UIADD3 UR14, UR7, 0x4, URZ ;  /* 0x00000004070e7890 */ /* 0x000fe2000fffe03f */
[----:B------:R-:W-:Y:S01]  /*1950*/  UMOV UR13, 0x40000040 ;  /* 0x40000040000d7882 */ /* 0x000fe20000000000 */
[----:B------:R-:W-:-:S07]  /*1960*/  UMOV UR15, 0x40000040 ;  /* 0x40000040000f7882 */ /* 0x000fce0000000000 */
[----:B------:R-:W-:Y:S01]  /*1970*/  QGMMA.64x64x32.F32.E5M2.E5M2 R24, gdesc[UR12], R24 ;  /* 0x00e000000c1879f3 */ /* 0x000fe20008703818 */
[----:B------:R-:W-:Y:S02]  /*1980*/  UIADD3 UR14, UR7, 0x6, URZ ;  /* 0x00000006070e7890 */ /* 0x000fe4000fffe03f */
[----:B------:R-:W-:Y:S01]  /*1990*/  UIADD3 UR12, UR6, 0x6, URZ ;  /* 0x00000006060c7890 */ /* 0x000fe2000fffe03f */
[----:B------:R-:W-:Y:S01]  /*19a0*/  ULDC UR7, c[0x0][0x50c] ;  /* 0x0001430000077ab9 */ /* 0x000fe20000000800 */
[----:B------:R-:W-:Y:S01]  /*19b0*/  UMOV UR13, 0x40000040 ;  /* 0x40000040000d7882 */ /* 0x000fe20000000000 */
[----:B------:R-:W-:Y:S01]  /*19c0*/  UISETP.NE.AND UP0, UPT, UR7, 0x4, UPT ;  /* 0x000000040700788c */ /* 0x000fe2000bf05270 */
[----:B------:R-:W-:Y:S01]  /*19d0*/  UMOV UR15, 0x40000040 ;  /* 0x40000040000f7882 */ /* 0x000fe20000000000 */
[----:B------:R-:W-:Y:S02]  /*19e0*/  UMOV UR6, 0x4 ;  /* 0x0000000400067882 */ /* 0x000fe40000000000 */
[----:B------:R-:W-:-:S06]  /*19f0*/  USEL UR7, URZ, 0x1, UP0 ;  /* 0x000000013f077887 */ /* 0x000fcc0008000000 */
[----:B------:R-:W-:Y:S01]  /*1a00*/  ISETP.NE.AND P0, PT, RZ, UR7, PT ;  /* 0x00000007ff007c0c */ /* 0x000fe2000bf05270 */
[----:B------:R-:W-:-:S12]  /*1a10*/  QGMMA.64x64x32.F32.E5M2.E5M2 R24, gdesc[UR12], R24, gsb0 ;  /* 0x00e000000c1879f3 */ /* 0x000fd80008003818 */
[----:B------:R-:W-:Y:S05]  /*1a20*/  @!P0 BRA `(.L_x_23) ;  /* 0x0000000000888947 */ /* 0x000fea0003800000 */
[----:B------:R-:W-:Y:S02]  /*1a30*/  WARPGROUP.DEPBAR.LE gsb0, 0x0 ;  /* 0x00008000000079c5 */ /* 0x000fe40000010000 */
[----:B------:R-:W-:-:S01]  /*1a40*/  FADD R79, RZ, R24 ;  /* 0x00000018ff4f7221 */ /* 0x000fc20000000000 */
[----:B------:R-:W-:Y:S01]  /*1a50*/  FADD R80, RZ, R25 ;  /* 0x00000019ff507221 */ /* 0x000fe20000000000 */
        /* <DEDUP_REMOVED lines=30> */
[----:B------:R-:W-:-:S06]  /*1c40*/  UMOV UR6, URZ ;  /* 0x0000003f00067c82 */ /* 0x000fcc0008000000 */
.L_x_23:
[----:B------:R-:W-:-:S04]  /*1c50*/  UIADD3 UR18, UR5, 0x1, URZ ;  /* 0x0000000105127890 */ /* 0x000fc8000fffe03f */
[----:B------:R-:W-:-:S04]  /*1c60*/  UISETP.NE.AND UP0, UPT, UR18, 0x9, UPT ;  /* 0x000000091200788c */ /* 0x000fc8000bf05270 */
[----:B------:R-:W-:Y:S02]  /*1c70*/  USEL UR8, URZ, 0x1, UP0 ;  /* 0x000000013f087887 */ /* 0x000fe40008000000 */
[----:B------:R-:W-:Y:S02]  /*1c80*/  USEL UR18, UR18, URZ, UP0 ;  /* 0x0000003f12127287 */ /* 0x000fe40008000000 */
[----:B------:R-:W-:-:S06]  /*1c90*/  ULOP3.LUT UR8, UR4, UR8, URZ, 0x3c, !UPT ;  /* 0x0000000804087292 */ /* 0x000fcc000f8e3c3f */
[----:B------:R-:W-:Y:S01]  /*1ca0*/  IMAD.U32 R14, RZ, RZ, UR8 ;  /* 0x00000008ff0e7e24 */ /* 0x000fe2000f8e00ff */
[----:B------:R-:W-:-:S06]  /*1cb0*/  UMOV UR8, 0x1 ;  /* 0x0000000100087882 */ /* 0x000fcc0000000000 */
.L_x_18:
[----:B------:R-:W-:-:S04]  /*1cc0*/  UISETP.LT.AND UP0, UPT, UR9, 0x1, UPT ;  /* 0x000000010900788c */ /* 0x000fc8000bf01270 */
[----:B------:R-:W-:-:S04]  /*1cd0*/  USEL UR12, UR9, 0x1, UP0 ;  /* 0x00000001090c7887 */ /* 0x000fc80008000000 */
[----:B------:R-:W-:-:S04]  /*1ce0*/  UIADD3 UR12, UR9, -UR12, URZ ;  /* 0x8000000c090c7290 */ /* 0x000fc8000fffe03f */
[----:B------:R-:W-:-:S06]  /*1cf0*/  UISETP.GE.AND UP0, UPT, UR12, 0x1, UPT ;  /* 0x000000010c00788c */ /* 0x000fcc000bf06270 */
[----:B------:R-:W-:-:S13]  /*1d00*/  PLOP3.LUT P0, PT, PT, PT, UP0, 0x80, 0x0 ;  /* 0x000000000000781c */ /* 0x000fda0003f0f008 */
[----:B------:R-:W-:Y:S05]  /*1d10*/  @!P0 BRA `(.L_x_24) ;  /* 0x0000000400b88947 */ /* 0x000fea0003800000 */
[----:B01----:R-:W-:Y:S01]  /*1d20*/  IMAD.U32 R8, RZ, RZ, UR12 ;  /* 0x0000000cff087e24 */ /* 0x003fe2000f8e00ff */
[----:B------:R-:W-:Y:S01]  /*1d30*/  ULDC UR19, c[0x0][0x50c] ;  /* 0x0001430000137ab9 */ /* 0x000fe20000000800 */
[----:B------:R-:W-:-:S07]  /*1d40*/  IMAD.U32 R9, RZ, RZ, UR5 ;  /* 0x00000005ff097e24 */ /* 0x000fce000f8e00ff */
.L_x_32:
[----:B------:R-:W-:-:S13]  /*1d50*/  ISETP.NE.AND P1, PT, R81, 0x3, PT ;  /* 0x000000035100780c */ /* 0x000fda0003f25270 */
[----:B------:R-:W-:Y:S05]  /*1d60*/  @!P1 BRA `(.L_x_25) ;  /* 0x0000000000049947 */ /* 0x000fea0003800000 */
[----:B------:R-:W-:Y:S01]  /*1d70*/  BPT.TRAP 0x1 ;  /* 0x000000040000795c */ /* 0x000fe20000300000 */
.L_x_25:
[----:B------:R-:W0:Y:S01]  /*1d80*/  S2UR UR12, SR_CgaCtaId ;  /* 0x00000000000c79c3 */ /* 0x000e220000008800 */
[----:B------:R-:W-:Y:S01]  /*1d90*/  UMOV UR10, 0x400 ;  /* 0x00000400000a7882 */ /* 0x000fe20000000000 */
[----:B------:R-:W-:Y:S01]  /*1da0*/  SHF.L.U32 R10, R14, 0x1f, RZ ;  /* 0x0000001f0e0a7819 */ /* 0x000fe200000006ff */
[----:B0-----:R-:W-:-:S04]  /*1db0*/  ULEA UR10, UR12, UR10, 0x18 ;  /* 0x0000000a0c0a7291 */ /* 0x001fc8000f8ec03f */
[----:B------:R-:W-:-:S09]  /*1dc0*/  ULEA UR12, UR18, UR10, 0x3 ;  /* 0x0000000a120c7291 */ /* 0x000fd2000f8e183f */
[----:B------:R0:W1:Y:S01]  /*1dd0*/  SYNCS.PHASECHK.TRANS64.TRYWAIT P0, [UR12], R10 ;  /* 0x0000000aff0075a7 */ /* 0x000062000800014c */
[----:B------:R-:W-:Y:S05]  /*1de0*/  @!P1 BRA `(.L_x_26) ;  /* 0x0000000000049947 */ /* 0x000fea0003800000 */
[----:B------:R-:W-:Y:S01]  /*1df0*/  BPT.TRAP 0x1 ;  /* 0x000000040000795c */ /* 0x000fe20000300000 */
.L_x_26:
[----:B-1----:R-:W-:Y:S05]  /*1e00*/  @P0 BRA `(.L_x_27) ;  /* 0x0000000000080947 */ /* 0x002fea0003800000 */
[----:B------:R-:W1:Y:S02]  /*1e10*/  SYNCS.PHASECHK.TRANS64.TRYWAIT P0, [UR12], R10 ;  /* 0x0000000aff0075a7 */ /* 0x000e64000800014c */
[----:B-1----:R-:W-:Y:S05]  /*1e20*/  @!P0 BRA `(.L_x_28) ;  /* 0x0000005000848947 */ /* 0x002fea0003800000 */
.L_x_27:
[----:B------:R-:W-:Y:S01]  /*1e30*/  UIADD3 UR12, UR10, 0x24180, URZ ;  /* 0x000241800a0c7890 */ /* 0x000fe2000fffe03f */
[----:B------:R-:W-:Y:S01]  /*1e40*/  WARPGROUP.ARRIVE ;  /* 0x00000000000079c5 */ /* 0x000fe20000000000 */
[----:B------:R-:W-:Y:S02]  /*1e50*/  UISETP.NE.AND UP0, UPT, UR7, URZ, UPT ;  /* 0x0000003f0700728c */ /* 0x000fe4000bf05270 */
[----:B------:R-:W-:Y:S02]  /*1e60*/  USHF.R.U32.HI UR12, URZ, 0x4, UR12 ;  /* 0x000000043f0c7899 */ /* 0x000fe4000801160c */
[----:B------:R-:W-:Y:S02]  /*1e70*/  USEL UR8, UR8, URZ, !UP0 ;  /* 0x0000003f08087287 */ /* 0x000fe4000c000000 */
[----:B------:R-:W-:Y:S02]  /*1e80*/  ULOP3.LUT UR12, UR12, 0x3fff, URZ, 0xc0, !UPT ;  /* 0x00003fff0c0c7892 */ /* 0x000fe4000f8ec03f */
[----:B------:R-:W-:-:S02]  /*1e90*/  UISETP.NE.U32.AND UP0, UPT, UR8, URZ, UPT ;  /* 0x0000003f0800728c */ /* 0x000fc4000bf05070 */
[----:B------:R-:W-:Y:S02]  /*1ea0*/  ULOP3.LUT UR7, UR11, 0x10000, URZ, 0xfc, !UPT ;  /* 0x000100000b077892 */ /* 0x000fe4000f8efc3f */
[----:B------:R-:W-:Y:S02]  /*1eb0*/  ULOP3.LUT UR8, UR12, 0x10000, URZ, 0xfc, !UPT ;  /* 0x000100000c087892 */ /* 0x000fe4000f8efc3f */
[----:B------:R-:W-:Y:S02]  /*1ec0*/  ULEA UR7, UR18, UR7, 0xa ;  /* 0x0000000712077291 */ /* 0x000fe4000f8e503f */
[----:B------:R-:W-:Y:S01]  /*1ed0*/  ULEA UR8, UR18, UR8, 0x9 ;  /* 0x0000000812087291 */ /* 0x000fe2000f8e483f */
[----:B------:R-:W-:Y:S01]  /*1ee0*/  UMOV UR13, 0x40000040 ;  /* 0x40000040000d7882 */ /* 0x000fe20000000000 */
[----:B------:R-:W-:Y:S01]  /*1ef0*/  UMOV UR15, 0x40000040 ;  /* 0x40000040000f7882 */ /* 0x000fe20000000000 */
[----:B------:R-:W-:Y:S02]  /*1f00*/  UIADD3 UR6, UR6, 0x4, URZ ;  /* 0x0000000406067890 */ /* 0x000fe4000fffe03f */
[----:B------:R-:W-:-:S02]  /*1f10*/  UMOV UR12, UR7 ;  /* 0x00000007000c7c82 */ /* 0x000fc40008000000 */
[----:B------:R-:W-:Y:S02]  /*1f20*/  UMOV UR14, UR8 ;  /* 0x00000008000e7c82 */ /* 0x000fe40008000000 */
[----:B------:R-:W-:Y:S01]  /*1f30*/  QGMMA.64x64x32.F32.E5M2.E5M2 R24, gdesc[UR12], R24, UP0 ;  /* 0x00e000000c1879f3 */ /* 0x000fe2000bf03818 */
[----:B------:R-:W-:Y:S02]  /*1f40*/  UIADD3 UR12, UR7, 0x2, URZ ;  /* 0x00000002070c7890 */ /* 0x000fe4000fffe03f */
[----:B------:R-:W-:Y:S01]  /*1f50*/  UIADD3 UR14, UR8, 0x2, URZ ;  /* 0x00000002080e7890 */ /* 0x000fe2000fffe03f */
[----:B------:R-:W-:Y:S01]  /*1f60*/  UMOV UR13, 0x40000040 ;  /* 0x40000040000d7882 */ /* 0x000fe20000000000 */
[----:B------:R-:W-:Y:S01]  /*1f70*/  UMOV UR15, 0x40000040 ;  /* 0x40000040000f7882 */ /* 0x000fe20000000000 */
[----:B------:R-:W-:-:S06]  /*1f80*/  UISETP.NE.AND UP0, UPT, UR6, UR19, UPT ;  /* 0x000000130600728c */ /* 0x000fcc000bf05270 */
        /* <DEDUP_REMOVED lines=8> */
[----:B------:R-:W-:Y:S01]  /*2010*/  UMOV UR13, 0x40000040 ;  /* 0x40000040000d7882 */ /* 0x000fe20000000000 */
[----:B------:R-:W-:Y:S01]  /*2020*/  UMOV UR15, 0x40000040 ;  /* 0x40000040000f7882 */ /* 0x000fe20000000000 */
[----:B------:R-:W-:-:S06]  /*2030*/  USEL UR7, URZ, 0x1, UP0 ;  /* 0x000000013f077887 */ /* 0x000fcc0008000000 */
[----:B------:R-:W-:Y:S01]  /*2040*/  ISETP.NE.AND P0, PT, RZ, UR7, PT ;  /* 0x00000007ff007c0c */ /* 0x000fe2000bf05270 */
[----:B------:R-:W-:Y:S03]  /*2050*/  QGMMA.64x64x32.F32.E5M2.E5M2 R24, gdesc[UR12], R24, gsb0 ;  /* 0x00e000000c1879f3 */ /* 0x000fe60008003818 */
[----:B------:R-:W-:-:S09]  /*2060*/  WARPGROUP.DEPBAR.LE gsb0, 0x1 ;  /* 0x00008000000079c5 */ /* 0x000fd20000010100 */
[----:B------:R-:W-:Y:S05]  /*2070*/  @!P0 BRA `(.L_x_29) ;  /* 0x0000000000888947 */ /* 0x000fea0003800000 */
[----:B------:R-:W-:Y:S02]  /*2080*/  WARPGROUP.DEPBAR.LE gsb0, 0x0 ;  /* 0x00008000000079c5 */ /* 0x000fe40000010000 */
[----:B------:R-:W-:-:S01]  /*2090*/  FADD R79, R24, R79 ;  /* 0x0000004f184f7221 */ /* 0x000fc20000000000 */
[----:B------:R-:W-:Y:S01]  /*20a0*/  FADD R80, R25, R80 ;  /* 0x0000005019507221 */ /* 0x000fe20000000000 */
        /* <DEDUP_REMOVED lines=30> */
[----:B------:R-:W-:-:S06]  /*2290*/  UMOV UR6, URZ ;  /* 0x0000003f00067c82 */ /* 0x000fcc0008000000 */
.L_x_29:
[----:B------:R-:W-:Y:S05]  /*22a0*/  @!P1 BRA `(.L_x_30) ;  /* 0x0000000000049947 */ /* 0x000fea0003800000 */
[----:B------:R-:W-:Y:S01]  /*22b0*/  BPT.TRAP 0x1 ;  /* 0x000000040000795c */ /* 0x000fe20000300000 */
.L_x_30:
[----:B------:R-:W-:-:S13]  /*22c0*/  ISETP.NE.AND P0, PT, R6, RZ, PT ;  /* 0x000000ff0600720c */ /* 0x000fda0003f05270 */
[----:B01----:R-:W-:-:S05]  /*22d0*/  @P0 LEA R10, R9, UR10, 0x3 ;  /* 0x0000000a090a0c11 */ /* 0x003fca000f8e18ff */
[----:B------:R-:W-:-:S05]  /*22e0*/  @P0 VIADD R10, R10, 0x48 ;  /* 0x000000480a0a0836 */ /* 0x000fca0000000000 */
[----:B------:R-:W-:-:S04]  /*22f0*/  @P0 PRMT R10, R3, 0x654, R10 ;  /* 0x00000654030a0816 */ /* 0x000fc8000000000a */
[----:B------:R0:W-:Y:S01]  /*2300*/  @P0 SYNCS.ARRIVE.TRANS64.RED.A1T0 RZ, [R10+URZ], RZ ;  /* 0x000000ff0aff09a7 */ /* 0x0001e2000810043f */
[----:B------:R-:W-:-:S13]  /*2310*/  ISETP.GT.U32.AND P0, PT, R2, 0x1, PT ;  /* 0x000000010200780c */ /* 0x000fda0003f04070 */
[----:B0-----:R-:W-:Y:S05]  /*2320*/  @P0 BRA `(.L_x_31) ;  /* 0x0000000000040947 */ /* 0x001fea0003800000 */
[----:B------:R-:W-:Y:S01]  /*2330*/  BPT.TRAP 0x1 ;  /* 0x000000040000795c */ /* 0x000fe20000300000 */
.L_x_31:
[----:B------:R-:W-:Y:S01]  /*2340*/  UIADD3 UR18, UR18, 0x1, URZ ;  /* 0x0000000112127890 */ /* 0x000fe2000fffe03f */
[C---:B------:R-:W-:Y:S01]  /*2350*/  ISETP.GT.AND P1, PT, R8.reuse, 0x1, PT ;  /* 0x000000010800780c */ /* 0x040fe20003f24270 */
[----:B------:R-:W-:Y:S02]  /*2360*/  VIADD R9, R9, 0x1 ;  /* 0x0000000109097836 */ /* 0x000fe40000000000 */
[----:B------:R-:W-:Y:S01]  /*2370*/  UISETP.NE.AND UP0, UPT, UR18, 0x9, UPT ;  /* 0x000000091200788c */ /* 0x000fe2000bf05270 */
[----:B------:R-:W-:Y:S02]  /*2380*/  VIADD R8, R8, 0xffffffff ;  /* 0xffffffff08087836 */ /* 0x000fe40000000000 */
[C---:B------:R-:W-:Y:S01]  /*2390*/  ISETP.NE.AND P0, PT, R9.reuse, 0x9, PT ;  /* 0x000000090900780c */ /* 0x040fe20003f05270 */
[----:B------:R-:W-:Y:S02]  /*23a0*/  USEL UR8, URZ, 0x1, UP0 ;  /* 0x000000013f087887 */ /* 0x000fe40008000000 */
[----:B------:R-:W-:Y:S01]  /*23b0*/  USEL UR18, UR18, URZ, UP0 ;  /* 0x0000003f12127287 */ /* 0x000fe20008000000 */
[----:B------:R-:W-:-:S03]  /*23c0*/  SEL R9, R9, RZ, P0 ;  /* 0x000000ff09097207 */ /* 0x000fc60000000000 */
[----:B------:R-:W-:Y:S01]  /*23d0*/  LOP3.LUT R14, R14, UR8, RZ, 0x3c, !PT ;  /* 0x000000080e0e7c12 */ /* 0x000fe2000f8e3cff */
[----:B------:R-:W-:Y:S01]  /*23e0*/  UMOV UR8, 0x1 ;  /* 0x0000000100087882 */ /* 0x000fe20000000000 */
[----:B------:R-:W-:Y:S06]  /*23f0*/  @P1 BRA `(.L_x_32) ;  /* 0xfffffff800541947 */ /* 0x000fec000383ffff */
.L_x_24:
[----:B------:R-:W-:Y:S01]  /*2400*/  UISETP.NE.AND UP0, UPT, UR6, URZ, UPT ;  /* 0x0000003f0600728c */ /* 0x000fe2000bf05270 */
[----:B01----:R-:W0:Y:S03]  /*2410*/  LDC R8, c[0x0][0x28c] ;  /* 0x0000a300ff087b82 */ /* 0x003e260000000800 */
[----:B------:R-:W-:-:S06]  /*2420*/  USEL UR6, URZ, 0x1, !UP0 ;  /* 0x000000013f067887 */ /* 0x000fcc000c000000 */
[----:B------:R-:W-:Y:S02]  /*2430*/  ISETP.NE.AND P0, PT, RZ, UR6, PT ;  /* 0x00000006ff007c0c */ /* 0x000fe4000bf05270 */
[----:B0-----:R-:W-:-:S11]  /*2440*/  ISETP.GE.AND P1, PT, R8, 0x1, PT ;  /* 0x000000010800780c */ /* 0x001fd60003f26270 */
[----:B------:R-:W-:Y:S05]  /*2450*/  @!P0 BRA `(.L_x_33) ;  /* 0x0000000000848947 */ /* 0x000fea0003800000 */
[----:B------:R-:W-:Y:S02]  /*2460*/  WARPGROUP.DEPBAR.LE gsb0, 0x0 ;  /* 0x00008000000079c5 */ /* 0x000fe40000010000 */
[----:B------:R-:W-:Y:S01]  /*2470*/  FADD R79, R24, R79 ;  /* 0x0000004f184f7221 */ /* 0x000fe20000000000 */
        /* <DEDUP_REMOVED lines=30> */
[----:B------:R-:W-:-:S07]  /*2660*/  FADD R16, R16, R55 ;  /* 0x0000003710107221 */ /* 0x000fce0000000000 */
.L_x_33:
[----:B------:R-:W-:Y:S02]  /*2670*/  WARPGROUP.DEPBAR.LE gsb0, 0x0 ;  /* 0x00008000000079c5 */ /* 0x000fe40000010000 */
[----:B------:R-:W-:Y:S05]  /*2680*/  @!P1 BRA `(.L_x_34) ;  /* 0x0000000000549947 */ /* 0x000fea0003800000 */
[----:B------:R-:W-:-:S13]  /*2690*/  ISETP.NE.AND P0, PT, R81, 0x3, PT ;  /* 0x000000035100780c */ /* 0x000fda0003f05270 */
[----:B------:R-:W-:Y:S05]  /*26a0*/  @!P0 BRA `(.L_x_35) ;  /* 0x0000000000048947 */ /* 0x000fea0003800000 */
[----:B------:R-:W-:Y:S01]  /*26b0*/  BPT.TRAP 0x1 ;  /* 0x000000040000795c */ /* 0x000fe20000300000 */
.L_x_35:
[----:B------:R-:W-:Y:S01]  /*26c0*/  ISETP.NE.AND P0, PT, R6, RZ, PT ;  /* 0x000000ff0600720c */ /* 0x000fe20003f05270 */
[----:B------:R-:W-:Y:S01]  /*26d0*/  BSSY B0, `(.L_x_36) ;  /* 0x000000e000007945 */ /* 0x000fe20003800000 */
[----:B------:R-:W-:-:S11]  /*26e0*/  ISETP.GT.U32.AND P1, PT, R2, 0x1, PT ;  /* 0x000000010200780c */ /* 0x000fd60003f24070 */
[----:B------:R-:W-:Y:S05]  /*26f0*/  @!P0 BRA `(.L_x_37) ;  /* 0x00000000002c8947 */ /* 0x000fea0003800000 */
[----:B------:R-:W-:-:S04]  /*2700*/  UISETP.LT.AND UP0, UPT, UR9, 0x1, UPT ;  /* 0x000000010900788c */ /* 0x000fc8000bf01270 */
[----:B------:R-:W-:-:S04]  /*2710*/  USEL UR8, UR9, 0x1, UP0 ;  /* 0x0000000109087887 */ /* 0x000fc80008000000 */
[----:B------:R-:W-:-:S04]  /*2720*/  UIADD3 UR8, UR5, UR9, -UR8 ;  /* 0x0000000905087290 */ /* 0x000fc8000fffe808 */
[----:B------:R-:W-:-:S04]  /*2730*/  UIMAD.WIDE.U32 UR6, UR8, 0x38e38e39, URZ ;  /* 0x38e38e39080678a5 */ /* 0x000fc8000f8e003f */
[----:B------:R-:W-:-:S04]  /*2740*/  USHF.R.U32.HI UR6, URZ, 0x1, UR7 ;  /* 0x000000013f067899 */ /* 0x000fc80008011607 */
[----:B------:R-:W-:-:S04]  /*2750*/  UIMAD UR8, UR6, -0x9, UR8 ;  /* 0xfffffff7060878a4 */ /* 0x000fc8000f8e0208 */
[----:B------:R-:W-:-:S04]  /*2760*/  ULEA UR8, UR8, UR10, 0x3 ;  /* 0x0000000a08087291 */ /* 0x000fc8000f8e183f */
[----:B------:R-:W-:-:S06]  /*2770*/  UIADD3 UR8, UR8, 0x48, URZ ;  /* 0x0000004808087890 */ /* 0x000fcc000fffe03f */
[----:B------:R-:W-:-:S05]  /*2780*/  IMAD.U32 R8, RZ, RZ, UR8 ;  /* 0x00000008ff087e24 */ /* 0x000fca000f8e00ff */
[----:B------:R-:W-:-:S04]  /*2790*/  PRMT R8, R3, 0x654, R8 ;  /* 0x0000065403087816 */ /* 0x000fc80000000008 */
[----:B------:R0:W-:Y:S03]  /*27a0*/  SYNCS.ARRIVE.TRANS64.RED.A1T0 RZ, [R8+URZ], RZ ;  /* 0x000000ff08ff79a7 */ /* 0x0001e6000810043f */
.L_x_37:
[----:B------:R-:W-:Y:S05]  /*27b0*/  BSYNC B0 ;  /* 0x0000000000007941 */ /* 0x000fea0003800000 */
.L_x_36:
[----:B------:R-:W-:Y:S05]  /*27c0*/  @P1 BRA `(.L_x_34) ;  /* 0x0000000000041947 */ /* 0x000fea0003800000 */
[----:B------:R-:W-:Y:S01]  /*27d0*/  BPT.TRAP 0x1 ;  /* 0x000000040000795c */ /* 0x000fe20000300000 */
.L_x_34:
[----:B------:R-:W1:Y:S01]  /*27e0*/  LDC R24, c[0x0][0x288] ;  /* 0x0000a200ff187b82 */ /* 0x000e620000000800 */
[C---:B------:R-:W-:Y:S01]  /*27f0*/  LOP3.LUT R14, R0.reuse, 0x3, RZ, 0xc0, !PT ;  /* 0x00000003000e7812 */ /* 0x040fe200078ec0ff */
[----:B------:R-:W-:Y:S01]  /*2800*/  IMAD.SHL.U32 R25, R15, 0x40, RZ ;  /* 0x000000400f197824 */ /* 0x000fe200078e00ff */
[--C-:B0-----:R-:W-:Y:S01]  /*2810*/  SHF.R.U32.HI R8, RZ, 0x2, R0.reuse ;  /* 0x00000002ff087819 */ /* 0x101fe20000011600 */
[----:B------:R-:W-:Y:S01]  /*2820*/  UIADD3 UR5, UR9, UR5, URZ ;  /* 0x0000000509057290 */ /* 0x000fe2000fffe03f */
[----:B------:R-:W-:Y:S01]  /*2830*/  LOP3.LUT R10, R0, 0x60, RZ, 0xc0, !PT ;  /* 0x00000060000a7812 */ /* 0x000fe200078ec0ff */
[----:B------:R-:W-:Y:S01]  /*2840*/  ULDC UR12, c[0x0][0x284] ;  /* 0x0000a100000c7ab9 */ /* 0x000fe20000000800 */
[----:B------:R-:W-:Y:S01]  /*2850*/  SHF.R.U32.HI R11, RZ, 0x7, R0 ;  /* 0x00000007ff0b7819 */ /* 0x000fe20000011600 */
[----:B------:R-:W-:Y:S01]  /*2860*/  UISETP.GT.U32.AND UP0, UPT, UR5, 0x8, UPT ;  /* 0x000000080500788c */ /* 0x000fe2000bf04070 */
[----:B------:R-:W-:Y:S01]  /*2870*/  LOP3.LUT R9, R8, 0x7, RZ, 0xc0, !PT ;  /* 0x0000000708097812 */ /* 0x000fe200078ec0ff */
[----:B------:R-:W-:Y:S01]  /*2880*/  UISETP.GE.U32.AND UP1, UPT, UR9, 0x9, UPT ;  /* 0x000000090900788c */ /* 0x000fe2000bf26070 */
[----:B------:R-:W-:Y:S01]  /*2890*/  SHF.R.U32.HI R10, RZ, 0x1, R10 ;  /* 0x00000001ff0a7819 */ /* 0x000fe2000001160a */
[----:B------:R-:W-:Y:S01]  /*28a0*/  UISETP.LT.U32.AND UP0, UPT, UR9, 0x9, UP0 ;  /* 0x000000090900788c */ /* 0x000fe20008701070 */
[----:B------:R-:W-:Y:S01]  /*28b0*/  LOP3.LUT R8, R11, 0x1, RZ, 0xc0, !PT ;  /* 0x000000010b087812 */ /* 0x000fe200078ec0ff */
[----:B------:R-:W-:Y:S01]  /*28c0*/  ULDC.64 UR10, c[0x0][0x5d0] ;  /* 0x00017400000a7ab9 */ /* 0x000fe20000000a00 */
[----:B------:R-:W-:Y:S01]  /*28d0*/  IADD3 R27, RZ, -R10, -R9 ;  /* 0x8000000aff1b7210 */ /* 0x000fe20007ffe809 */
[----:B------:R-:W-:Y:S01]  /*28e0*/  UIMAD.WIDE.U32 UR6, UR5, 0x38e38e39, URZ ;  /* 0x38e38e39050678a5 */ /* 0x000fe2000f8e003f */
[----:B------:R-:W-:Y:S01]  /*28f0*/  SHF.R.S32.HI R32, RZ, 0x1f, R73 ;  /* 0x0000001fff207819 */ /* 0x000fe20000011449 */
[----:B------:R-:W-:Y:S01]  /*2900*/  USEL UR8, URZ, 0x1, !UP0 ;  /* 0x000000013f087887 */ /* 0x000fe2000c000000 */
[C---:B------:R-:W-:Y:S01]  /*2910*/  IMAD.SHL.U32 R26, R8.reuse, 0x40, RZ ;  /* 0x00000040081a7824 */ /* 0x040fe200078e00ff */
[----:B------:R-:W-:Y:S01]  /*2920*/  USHF.R.U32.HI UR6, URZ, 0x1, UR7 ;  /* 0x000000013f067899 */ /* 0x000fe20008011607 */
[----:B------:R-:W-:Y:S01]  /*2930*/  IMAD R27, R8, -0x40, R27 ;  /* 0xffffffc0081b7824 */ /* 0x000fe200078e021b */
[----:B------:R-:W-:Y:S01]  /*2940*/  ULOP3.LUT UR4, UR4, UR8, URZ, 0x3c, !UPT ;  /* 0x0000000804047292 */ /* 0x000fe2000f8e3c3f */
[----:B------:R-:W-:Y:S01]  /*2950*/  IMAD R8, R32, UR10, RZ ;  /* 0x0000000a20087c24 */ /* 0x000fe2000f8e02ff */
[----:B-1----:R-:W-:Y:S01]  /*2960*/  ISETP.GE.AND P0, PT, R25, R24, PT ;  /* 0x000000181900720c */ /* 0x002fe20003f06270 */
[----:B------:R-:W-:Y:S01]  /*2970*/  IMAD R28, R14, -0x2, R24 ;  /* 0xfffffffe0e1c7824 */ /* 0x000fe200078e0218 */
[----:B------:R-:W-:Y:S01]  /*2980*/  LOP3.LUT R11, R26, 0x40, R9, 0xe2, !PT ;  /* 0x000000401a0b7812 */ /* 0x000fe200078ee209 */
[C---:B------:R-:W-:Y:S01]  /*2990*/  IMAD.SHL.U32 R24, R71.reuse, 0x80, RZ ;  /* 0x0000008047187824 */ /* 0x040fe200078e00ff */
[----:B------:R-:W-:Y:S01]  /*29a0*/  UIMAD UR5, UR6, -0x9, UR5 ;  /* 0xfffffff7060578a4 */ /* 0x000fe2000f8e0205 */
[----:B------:R-:W-:Y:S01]  /*29b0*/  IMAD.SHL.U32 R14, R0, 0x2, RZ ;  /* 0x00000002000e7824 */ /* 0x000fe200078e00ff */
[----:B------:R-:W-:Y:S01]  /*29c0*/  @UP1 ULOP3.LUT UR4, UR4, 0x1, UR6, 0x78, !UPT ;  /* 0x0000000104041892 */ /* 0x000fe2000f8e7806 */
[----:B------:R-:W-:Y:S01]  /*29d0*/  IMAD.WIDE R30, R71, 0x80, RZ ;  /* 0x00000080471e7825 */ /* 0x000fe200078e02ff */
[----:B------:R-:W-:-:S02]  /*29e0*/  ISETP.GE.OR P0, PT, R24, UR12, P0 ;  /* 0x0000000c18007c0c */ /* 0x000fc40008706670 */
[----:B------:R-:W-:Y:S01]  /*29f0*/  LOP3.LUT R14, R25, 0x6, R14, 0xf8, !PT ;  /* 0x00000006190e7812 */ /* 0x000fe200078ef80e */
[C---:B------:R-:W-:Y:S01]  /*2a00*/  IMAD R29, R73.reuse, UR11, R8 ;  /* 0x0000000b491d7c24 */ /* 0x040fe2000f8e0208 */
[----:B------:R-:W-:Y:S01]  /*2a10*/  IADD3 R27, -R24, UR12, R27 ;  /* 0x0000000c181b7c10 */ /* 0x000fe2000fffe11b */
[----:B------:R-:W-:Y:S01]  /*2a20*/  IMAD.IADD R28, R28, 0x1, -R25 ;  /* 0x000000011c1c7824 */ /* 0x000fe200078e0a19 */
[----:B------:R-:W-:Y:S01]  /*2a30*/  SHF.R.S32.HI R15, RZ, 0x1f, R14 ;  /* 0x0000001fff0f7819 */ /* 0x000fe2000001140e */
[----:B------:R-:W-:Y:S01]  /*2a40*/  IMAD.MOV.U32 R26, RZ, RZ, -0x1 ;  /* 0xffffffffff1a7424 */ /* 0x000fe200078e00ff */
[----:B------:R-:W-:Y:S01]  /*2a50*/  LOP3.LUT R33, R30, R11, R10, 0xfe, !PT ;  /* 0x0000000b1e217212 */ /* 0x000fe200078efe0a */
[----:B------:R-:W-:-:S04]  /*2a60*/  IMAD.WIDE.U32 R8, R73, UR10, R14 ;  /* 0x0000000a49087c25 */ /* 0x000fc8000f8e000e */
[----:B------:R-:W-:Y:S01]  /*2a70*/  IMAD.IADD R9, R9, 0x1, R29 ;  /* 0x0000000109097824 */ /* 0x000fe200078e021d */
[----:B------:R-:W-:Y:S06]  /*2a80*/  @P0 BRA `(.L_x_38) ;  /* 0x0000002400940947 */ /* 0x000fec0003800000 */
[----:B------:R-:W0:Y:S01]  /*2a90*/  LDC.64 R24, c[0x0][0x5c8] ;  /* 0x00017200ff187b82 */ /* 0x000e220000000a00 */
[----:B------:R-:W-:Y:S01]  /*2aa0*/  ULDC.64 UR6, c[0x0][0x5c0] ;  /* 0x0001700000067ab9 */ /* 0x000fe20000000a00 */
[----:B------:R-:W-:Y:S01]  /*2ab0*/  BSSY B0, `(.L_x_38) ;  /* 0x0000262000007945 */ /* 0x000fe20003800000 */
[-C--:B0-----:R-:W-:Y:S02]  /*2ac0*/  IMAD R10, R31, R24.reuse, RZ ;  /* 0x000000181f0a7224 */ /* 0x081fe400078e02ff */
[----:B------:R-:W-:-:S04]  /*2ad0*/  IMAD.WIDE.U32 R8, R33, R24, R8 ;  /* 0x0000001821087225 */ /* 0x000fc800078e0008 */
[----:B------:R-:W-:Y:S01]  /*2ae0*/  IMAD R11, R33, R25, R10 ;  /* 0x00000019210b7224 */ /* 0x000fe200078e020a */
[----:B------:R-:W-:Y:S02]  /*2af0*/  LEA R10, P0, R24, R8, 0x3 ;  /* 0x00000008180a7211 */ /* 0x000fe400078018ff */
[----:B------:R-:W-:Y:S01]  /*2b00*/  IADD3 R8, P1, R8, UR6, RZ ;  /* 0x0000000608087c10 */ /* 0x000fe2000ff3e0ff */
[----:B------:R-:W-:Y:S01]  /*2b10*/  IMAD.IADD R9, R9, 0x1, R11 ;  /* 0x0000000109097824 */ /* 0x000fe200078e020b */
[----:B------:R-:W-:-:S04]  /*2b20*/  IADD3 R10, P2, R10, UR6, RZ ;  /* 0x000000060a0a7c10 */ /* 0x000fc8000ff5e0ff */
[----:B------:R-:W-:Y:S02]  /*2b30*/  LEA.HI.X R11, R24, R9, R25, 0x3, P0 ;  /* 0x00000009180b7211 */ /* 0x000fe400000f1c19 */
[----:B----45:R-:W-:Y:S02]  /*2b40*/  FSETP.NEU.AND P0, PT, R12, RZ, PT ;  /* 0x000000ff0c00720b */ /* 0x030fe40003f0d000 */
[----:B------:R-:W-:Y:S02]  /*2b50*/  IADD3.X R9, R9, UR7, RZ, P1, !PT ;  /* 0x0000000709097c10 */ /* 0x000fe40008ffe4ff */
[----:B------:R-:W-:-:S09]  /*2b60*/  IADD3.X R11, R11, UR7, RZ, P2, !PT ;  /* 0x000000070b0b7c10 */ /* 0x000fd200097fe4ff */
[----:B------:R-:W-:Y:S05]  /*2b70*/  @!P0 BRA `(.L_x_39) ;  /* 0x0000001c00148947 */ /* 0x000fea0003800000 */
[----:B------:R-:W-:Y:S01]  /*2b80*/  ULDC.64 UR6, c[0x0][0x5b8] ;  /* 0x00016e0000067ab9 */ /* 0x000fe20000000a00 */
[----:B------:R-:W-:Y:S01]  /*2b90*/  ISETP.GE.AND P0, PT, R28, 0x1, PT ;  /* 0x000000011c00780c */ /* 0x000fe20003f06270 */
[----:B------:R-:W-:Y:S01]  /*2ba0*/  IMAD R32, R32, UR6, RZ ;  /* 0x0000000620207c24 */ /* 0x000fe2000f8e02ff */
[----:B------:R-:W-:Y:S01]  /*2bb0*/  ULDC.64 UR10, c[0x0][0x5a8] ;  /* 0x00016a00000a7ab9 */ /* 0x000fe20000000a00 */
[----:B------:R-:W-:Y:S01]  /*2bc0*/  IMAD.WIDE.U32 R24, R73, UR6, R14 ;  /* 0x0000000649187c25 */ /* 0x000fe2000f8e000e */
[----:B------:R-:W-:Y:S01]  /*2bd0*/  ISETP.LT.OR P3, PT, R27, 0x1, !P0 ;  /* 0x000000011b00780c */ /* 0x000fe20004761670 */
[----:B------:R-:W-:Y:S02]  /*2be0*/  BSSY B1, `(.L_x_40) ;  /* 0x000000c000017945 */ /* 0x000fe40003800000 */
[----:B------:R-:W-:Y:S01]  /*2bf0*/  IMAD R73, R73, UR7, R32 ;  /* 0x0000000749497c24 */ /* 0x000fe2000f8e0220 */
[----:B------:R-:W-:Y:S02]  /*2c00*/  ULDC.64 UR6, c[0x0][0x5b0] ;  /* 0x00016c0000067ab9 */ /* 0x000fe40000000a00 */
[----:B------:R-:W-:-:S02]  /*2c10*/  IMAD R29, R31, UR6, RZ ;  /* 0x000000061f1d7c24 */ /* 0x000fc4000f8e02ff */
[----:B------:R-:W-:Y:S02]  /*2c20*/  IMAD.IADD R25, R25, 0x1, R73 ;  /* 0x0000000119197824 */ /* 0x000fe400078e0249 */
[C---:B------:R-:W-:Y:S02]  /*2c30*/  IMAD R29, R33.reuse, UR7, R29 ;  /* 0x00000007211d7c24 */ /* 0x040fe4000f8e021d */
[----:B------:R-:W-:-:S03]  /*2c40*/  IMAD.WIDE.U32 R14, R33, UR6, R24 ;  /* 0x00000006210e7c25 */ /* 0x000fc6000f8e0018 */
[----:B------:R-:W-:-:S04]  /*2c50*/  IADD3 R14, P1, R14, UR10, RZ ;  /* 0x0000000a0e0e7c10 */ /* 0x000fc8000ff3e0ff */
[--C-:B------:R-:W-:Y:S02]  /*2c60*/  IADD3.X R15, R15, UR11, R29.reuse, P1, !PT ;  /* 0x0000000b0f0f7c10 */ /* 0x100fe40008ffe41d */
[----:B------:R-:W-:Y:S01]  /*2c70*/  PRMT R29, RZ, 0x7610, R29 ;  /* 0x00007610ff1d7816 */ /* 0x000fe2000000001d */
[----:B------:R-:W-:Y:S06]  /*2c80*/  @P3 BRA `(.L_x_41) ;  /* 0x0000000000043947 */ /* 0x000fec0003800000 */
[----:B------:R0:W5:Y:S02]  /*2c90*/  LDG.E.U8 R29, desc[UR16][R14.64] ;  /* 0x000000100e1d7981 */ /* 0x000164000c1e1100 */
.L_x_41:
[----:B------:R-:W-:Y:S05]  /*2ca0*/  BSYNC B1 ;  /* 0x0000000000017941 */ /* 0x000fea0003800000 */
.L_x_40:
[----:B-----5:R-:W-:Y:S01]  /*2cb0*/  LOP3.LUT R29, R29, 0xff, RZ, 0xc0, !PT ;  /* 0x000000ff1d1d7812 */ /* 0x020fe200078ec0ff */
[----:B------:R-:W-:Y:S01]  /*2cc0*/  BSSY B1, `(.L_x_42) ;  /* 0x000000c000017945 */ /* 0x000fe20003800000 */
[----:B------:R-:W-:Y:S02]  /*2cd0*/  ISETP.GE.AND P1, PT, R28, 0x2, PT ;  /* 0x000000021c00780c */ /* 0x000fe40003f26270 */
[----:B------:R-:W-:Y:S02]  /*2ce0*/  F2FP.F16.E5M2.UNPACK_B R29, R29 ;  /* 0x0000001dff1d723e */ /* 0x000fe400020004ff */
[----:B------:R-:W-:-:S03]  /*2cf0*/  ISETP.LT.OR P2, PT, R27, 0x1, !P1 ;  /* 0x000000011b00780c */ /* 0x000fc60004f41670 */
[----:B------:R-:W-:-:S05]  /*2d00*/  HADD2.F32 R29, -RZ, R29.H0_H0 ;  /* 0x2000001dff1d7230 */ /* 0x000fca0000004100 */
[----:B------:R-:W-:Y:S01]  /*2d10*/  FMUL R32, R29, R12 ;  /* 0x0000000c1d207220 */ /* 0x000fe20000400000 */
[----:B------:R-:W-:-:S03]  /*2d20*/  PRMT R29, RZ, 0x7610, R29 ;  /* 0x00007610ff1d7816 */ /* 0x000fc6000000001d */
[----:B--2---:R-:W-:-:S05]  /*2d30*/  FFMA R32, R79, R7, R32 ;  /* 0x000000074f207223 */ /* 0x004fca0000000020 */
[----:B------:R-:W-:-:S05]  /*2d40*/  F2FP.SATFINITE.E5M2.F32.PACK_AB_MERGE_C R35, RZ, R32, RZ ;  /* 0x00000020ff23723e */ /* 0x000fca00048060ff */
[----:B------:R1:W-:Y:S01]  /*2d50*/  @!P3 STG.E.U8 desc[UR16][R8.64], R35 ;  /* 0x000000230800b986 */ /* 0x0003e2000c101110 */
[----:B------:R-:W-:Y:S05]  /*2d60*/  @P2 BRA `(.L_x_43) ;  /* 0x0000000000042947 */ /* 0x000fea0003800000 */
[----:B------:R2:W5:Y:S02]  /*2d70*/  LDG.E.U8 R29, desc[UR16][R14.64+0x1] ;  /* 0x000001100e1d7981 */ /* 0x000564000c1e1100 */
.L_x_43:
[----:B------:R-:W-:Y:S05]  /*2d80*/  BSYNC B1 ;  /* 0x0000000000017941 */ /* 0x000fea0003800000 */
.L_x_42:
[----:B-----5:R-:W-:Y:S01]  /*2d90*/  LOP3.LUT R29, R29, 0xff, RZ, 0xc0, !PT ;  /* 0x000000ff1d1d7812 */ /* 0x020fe200078ec0ff */
[----:B------:R-:W-:Y:S01]  /*2da0*/  BSSY B1, `(.L_x_44) ;  /* 0x0000012000017945 */ /* 0x000fe20003800000 */
[----:B------:R-:W-:Y:S02]  /*2db0*/  IADD3 R33, P3, R33, 0x8, RZ ;  /* 0x0000000821217810 */ /* 0x000fe40007f7e0ff */
[----:B------:R-:W-:Y:S02]  /*2dc0*/  F2FP.F16.E5M2.UNPACK_B R29, R29 ;  /* 0x0000001dff1d723e */ /* 0x000fe400020004ff */
[----:B------:R-:W-:Y:S01]  /*2dd0*/  ISETP.LT.OR P0, PT, R27, 0x9, !P0 ;  /* 0x000000091b00780c */ /* 0x000fe20004701670 */
[----:B------:R-:W-:Y:S02]  /*2de0*/  IMAD.X R30, RZ, RZ, R31, P3 ;  /* 0x000000ffff1e7224 */ /* 0x000fe400018e061f */
[----:B------:R-:W-:Y:S02]  /*2df0*/  HADD2.F32 R29, -RZ, R29.H0_H0 ;  /* 0x2000001dff1d7230 */ /* 0x000fe40000004100 */
[----:B------:R-:W-:-:S02]  /*2e00*/  IMAD R30, R30, UR6, RZ ;  /* 0x000000061e1e7c24 */ /* 0x000fc4000f8e02ff */
[----:B------:R-:W-:-:S04]  /*2e10*/  IMAD.WIDE.U32 R24, R33, UR6, R24 ;  /* 0x0000000621187c25 */ /* 0x000fc8000f8e0018 */
[----:B------:R-:W-:Y:S01]  /*2e20*/  FMUL R29, R29, R12 ;  /* 0x0000000c1d1d7220 */ /* 0x000fe20000400000 */
[----:B------:R-:W-:-:S03]  /*2e30*/  IMAD R33, R33, UR7, R30 ;  /* 0x0000000721217c24 */ /* 0x000fc6000f8e021e */
[----:B------:R-:W-:Y:S01]  /*2e40*/  FFMA R29, R80, R7, R29 ;  /* 0x00000007501d7223 */ /* 0x000fe2000000001d */
[----:B------:R-:W-:-:S04]  /*2e50*/  IADD3 R24, P3, R24, UR10, RZ ;  /* 0x0000000a18187c10 */ /* 0x000fc8000ff7e0ff */
[----:B------:R-:W-:Y:S02]  /*2e60*/  F2FP.SATFINITE.E5M2.F32.PACK_AB_MERGE_C R31, RZ, R29, RZ ;  /* 0x0000001dff1f723e */ /* 0x000fe400048060ff */
[----:B------:R-:W-:Y:S02]  /*2e70*/  IADD3.X R25, R25, UR11, R33, P3, !PT ;  /* 0x0000000b19197c10 */ /* 0x000fe40009ffe421 */
[----:B------:R-:W-:Y:S01]  /*2e80*/  PRMT R29, RZ, 0x7610, R29 ;  /* 0x00007610ff1d7816 */ /* 0x000fe2000000001d */
[----:B------:R3:W-:Y:S01]  /*2e90*/  @!P2 STG.E.U8 desc[UR16][R8.64+0x1], R31 ;  /* 0x0000011f0800a986 */ /* 0x0007e2000c101110 */
[----:B------:R-:W-:Y:S05]  /*2ea0*/  @P0 BRA `(.L_x_45) ;  /* 0x0000000000040947 */ /* 0x000fea0003800000 */
[----:B------:R4:W5:Y:S02]  /*2eb0*/  LDG.E.U8 R29, desc[UR16][R24.64] ;  /* 0x00000010181d7981 */ /* 0x000964000c1e1100 */
.L_x_45:
[----:B------:R-:W-:Y:S05]  /*2ec0*/  BSYNC B1 ;  /* 0x0000000000017941 */ /* 0x000fea0003800000 */
.L_x_44:
[----:B-----5:R-:W-:Y:S01]  /*2ed0*/  LOP3.LUT R29, R29, 0xff, RZ, 0xc0, !PT ;  /* 0x000000ff1d1d7812 */ /* 0x020fe200078ec0ff */
[----:B------:R-:W-:Y:S01]  /*2ee0*/  BSSY B1, `(.L_x_46) ;  /* 0x000000b000017945 */ /* 0x000fe20003800000 */
[----:B------:R-:W-:Y:S02]  /*2ef0*/  ISETP.LT.OR P1, PT, R27, 0x9, !P1 ;  /* 0x000000091b00780c */ /* 0x000fe40004f21670 */
[----:B------:R-:W-:-:S05]  /*2f00*/  F2FP.F16.E5M2.UNPACK_B R29, R29 ;  /* 0x0000001dff1d723e */ /* 0x000fca00020004ff */
[----:B------:R-:W-:-:S05]  /*2f10*/  HADD2.F32 R29, -RZ, R29.H0_H0 ;  /* 0x2000001dff1d7230 */ /* 0x000fca0000004100 */
[----:B------:R-:W-:Y:S01]  /*2f20*/  FMUL R30, R29, R12 ;  /* 0x0000000c1d1e7220 */ /* 0x000fe20000400000 */
[----:B------:R-:W-:-:S03]  /*2f30*/  PRMT R29, RZ, 0x7610, R29 ;  /* 0x00007610ff1d7816 */ /* 0x000fc6000000001d */
[----:B------:R-:W-:-:S05]  /*2f40*/  FFMA R30, R77, R7, R30 ;  /* 0x000000074d1e7223 */ /* 0x000fca000000001e */
[----:B---3--:R-:W-:-:S05]  /*2f50*/  F2FP.SATFINITE.E5M2.F32.PACK_AB_MERGE_C R31, RZ, R30, RZ ;  /* 0x0000001eff1f723e */ /* 0x008fca00048060ff */
[----:B------:R3:W-:Y:S01]  /*2f60*/  @!P0 STG.E.U8 desc[UR16][R10.64], R31 ;  /* 0x0000001f0a008986 */ /* 0x0007e2000c101110 */
[----:B------:R-:W-:Y:S05]  /*2f70*/  @P1 BRA `(.L_x_47) ;  /* 0x0000000000041947 */ /* 0x000fea0003800000 */
[----:B------:R0:W5:Y:S02]  /*2f80*/  LDG.E.U8 R29, desc[UR16][R24.64+0x1] ;  /* 0x00000110181d7981 */ /* 0x000164000c1e1100 */
.L_x_47:
[----:B------:R-:W-:Y:S05]  /*2f90*/  BSYNC B1 ;  /* 0x0000000000017941 */ /* 0x000fea0003800000 */
.L_x_46:
[----:B-----5:R-:W-:Y:S01]  /*2fa0*/  LOP3.LUT R29, R29, 0xff, RZ, 0xc0, !PT ;  /* 0x000000ff1d1d7812 */ /* 0x020fe200078ec0ff */
[----:B------:R-:W-:Y:S01]  /*2fb0*/  BSSY B1, `(.L_x_48) ;  /* 0x000000c000017945 */ /* 0x000fe20003800000 */
[----:B------:R-:W-:Y:S02]  /*2fc0*/  ISETP.GE.AND P0, PT, R28, 0x9, PT ;  /* 0x000000091c00780c */ /* 0x000fe40003f06270 */
[----:B------:R-:W-:Y:S02]  /*2fd0*/  F2FP.F16.E5M2.UNPACK_B R29, R29 ;  /* 0x0000001dff1d723e */ /* 0x000fe400020004ff */
[----:B------:R-:W-:-:S03]  /*2fe0*/  ISETP.LT.OR P2, PT, R27, 0x1, !P0 ;  /* 0x000000011b00780c */ /* 0x000fc60004741670 */
[----:B------:R-:W-:-:S05]  /*2ff0*/  HADD2.F32 R29, -RZ, R29.H0_H0 ;  /* 0x2000001dff1d7230 */ /* 0x000fca0000004100 */
[----:B------:R-:W-:-:S04]  /*3000*/  FMUL R29, R29, R12 ;  /* 0x0000000c1d1d7220 */ /* 0x000fc80000400000 */
[----:B------:R-:W-:-:S05]  /*3010*/  FFMA R29, R78, R7, R29 ;  /* 0x000000074e1d7223 */ /* 0x000fca000000001d */
[----:B---3--:R-:W-:Y:S02]  /*3020*/  F2FP.SATFINITE.E5M2.F32.PACK_AB_MERGE_C R31, RZ, R29, RZ ;  /* 0x0000001dff1f723e */ /* 0x008fe400048060ff */
[----:B------:R-:W-:-:S03]  /*3030*/  PRMT R29, RZ, 0x7610, R29 ;  /* 0x00007610ff1d7816 */ /* 0x000fc6000000001d */
[----:B------:R3:W-:Y:S01]  /*3040*/  @!P1 STG.E.U8 desc[UR16][R10.64+0x1], R31 ;  /* 0x0000011f0a009986 */ /* 0x0007e2000c101110 */
[----:B------:R-:W-:Y:S05]  /*3050*/  @P2 BRA `(.L_x_49) ;  /* 0x0000000000042947 */ /* 0x000fea0003800000 */
[----:B------:R0:W5:Y:S02]  /*3060*/  LDG.E.U8 R29, desc[UR16][R14.64+0x8] ;  /* 0x000008100e1d7981 */ /* 0x000164000c1e1100 */
.L_x_49:
[----:B------:R-:W-:Y:S05]  /*3070*/  BSYNC B1 ;  /* 0x0000000000017941 */ /* 0x000fea0003800000 */
.L_x_48:
        /* <DEDUP_REMOVED lines=13> */
.L_x_51:
[----:B------:R-:W-:Y:S05]  /*3150*/  BSYNC B1 ;  /* 0x0000000000017941 */ /* 0x000fea0003800000 */
.L_x_50:
[----:B-----5:R-:W-:Y:S01]  /*3160*/  LOP3.LUT R29, R29, 0xff, RZ, 0xc0, !PT ;  /* 0x000000ff1d1d7812 */ /* 0x020fe200078ec0ff */
[----:B------:R-:W-:Y:S01]  /*3170*/  BSSY B1, `(.L_x_52) ;  /* 0x000000b000017945 */ /* 0x000fe20003800000 */
[----:B------:R-:W-:Y:S02]  /*3180*/  ISETP.LT.OR P0, PT, R27, 0x9, !P0 ;  /* 0x000000091b00780c */ /* 0x000fe40004701670 */
[----:B------:R-:W-:-:S05]  /*3190*/  F2FP.F16.E5M2.UNPACK_B R29, R29 ;  /* 0x0000001dff1d723e */ /* 0x000fca00020004ff */
        /* <DEDUP_REMOVED lines=8> */
.L_x_53:
[----:B------:R-:W-:Y:S05]  /*3220*/  BSYNC B1 ;  /* 0x0000000000017941 */ /* 0x000fea0003800000 */
.L_x_52:
        /* <DEDUP_REMOVED lines=12> */
.L_x_55:
[----:B------:R-:W-:Y:S05]  /*32f0*/  BSYNC B1 ;  /* 0x0000000000017941 */ /* 0x000fea0003800000 */
.L_x_54:
        /* <DEDUP_REMOVED lines=13> */
.L_x_57:
[----:B------:R-:W-:Y:S05]  /*33d0*/  BSYNC B1 ;  /* 0x0000000000017941 */ /* 0x000fea0003800000 */
.L_x_56:
        /* <DEDUP_REMOVED lines=13> */
.L_x_59:
[----:B------:R-:W-:Y:S05]  /*34b0*/  BSYNC B1 ;  /* 0x0000000000017941 */ /* 0x000fea0003800000 */
.L_x_58:
        /* <DEDUP_REMOVED lines=12> */
.L_x_61:
[----:B------:R-:W-:Y:S05]  /*3580*/  BSYNC B1 ;  /* 0x0000000000017941 */ /* 0x000fea0003800000 */
.L_x_60:
        /* <DEDUP_REMOVED lines=12> */
.L_x_63:
[----:B------:R-:W-:Y:S05]  /*3650*/  BSYNC B1 ;  /* 0x0000000000017941 */ /* 0x000fea0003800000 */
.L_x_62:
        /* <DEDUP_REMOVED lines=13> */
.L_x_65:
[----:B------:R-:W-:Y:S05]  /*3730*/  BSYNC B1 ;  /* 0x0000000000017941 */ /* 0x000fea0003800000 */
.L_x_64:
        /* <DEDUP_REMOVED lines=13> */
.L_x_67:
[----:B------:R-:W-:Y:S05]  /*3810*/  BSYNC B1 ;  /* 0x0000000000017941 */ /* 0x000fea0003800000 */
.L_x_66:
        /* <DEDUP_REMOVED lines=12> */
.L_x_69:
[----:B------:R-:W-:Y:S05]  /*38e0*/  BSYNC B1 ;  /* 0x0000000000017941 */ /* 0x000fea0003800000 */
.L_x_68:
        /* <DEDUP_REMOVED lines=12> */
.L_x_71:
[----:B------:R-:W-:Y:S05]  /*39b0*/  BSYNC B1 ;  /* 0x0000000000017941 */ /* 0x000fea0003800000 */
.L_x_70:
        /* <DEDUP_REMOVED lines=13> */
.L_x_73:
[----:B------:R-:W-:Y:S05]  /*3a90*/  BSYNC B1 ;  /* 0x0000000000017941 */ /* 0x000fea0003800000 */
.L_x_72:
        /* <DEDUP_REMOVED lines=13> */
.L_x_75:
[----:B------:R-:W-:Y:S05]  /*3b70*/  BSYNC B1 ;  /* 0x0000000000017941 */ /* 0x000fea0003800000 */
.L_x_74:
        /* <DEDUP_REMOVED lines=12> */
.L_x_77:
[----:B------:R-:W-:Y:S05]  /*3c40*/  BSYNC B1 ;  /* 0x0000000000017941 */ /* 0x000fea0003800000 */
.L_x_76:
        /* <DEDUP_REMOVED lines=12> */
.L_x_79:
[----:B------:R-:W-:Y:S05]  /*3d10*/  BSYNC B1 ;  /* 0x0000000000017941 */ /* 0x000fea0003800000 */
.L_x_78:
        /* <DEDUP_REMOVED lines=13> */
.L_x_81:
[----:B------:R-:W-:Y:S05]  /*3df0*/  BSYNC B1 ;  /* 0x0000000000017941 */ /* 0x000fea0003800000 */
.L_x_80:
        /* <DEDUP_REMOVED lines=13> */
.L_x_83:
[----:B------:R-:W-:Y:S05]  /*3ed0*/  BSYNC B1 ;  /* 0x0000000000017941 */ /* 0x000fea0003800000 */
.L_x_82:
        /* <DEDUP_REMOVED lines=12> */
.L_x_85:
[----:B------:R-:W-:Y:S05]  /*3fa0*/  BSYNC B1 ;  /* 0x0000000000017941 */ /* 0x000fea0003800000 */
.L_x_84:
[----:B-----5:R-:W-:Y:S01]  /*3fb0*/  LOP3.LUT R29, R29, 0xff, RZ, 0xc0, !PT ;  /* 0x000000ff1d1d7812 */ /* 0x020fe200078ec0ff */
[----:B------:R-:W-:Y:S01]  /*3fc0*/  BSSY B1, `(.L_x_86) ;  /* 0x000000b000017945 */ /* 0x000fe20003800000 */
[----:B------:R-:W-:Y:S02]  /*3fd0*/  ISETP.LT.OR P1, PT, R27, 0x9, !P1 ;  /* 0x000000091b00780c */ /* 0x000fe40004f21670 */
[----:B------:R-:W-:-:S05]  /*3fe0*/  F2FP.F16.E5M2.UNPACK_B R29, R29 ;  /* 0x0000001dff1d723e */ /* 0x000fca00020004ff */
[----:B------:R-:W-:-:S05]  /*3ff0*/  HADD2.F32 R29, -RZ, R29.H0_H0 ;  /* 0x2000001dff1d7230 */ /* 0x000fca0000004100 */
[----:B------:R-:W-:-:S04]  /*4000*/  FMUL R30, R29, R12 ;  /* 0x0000000c1d1e7220 */ /* 0x000fc80000400000 */
[----:B------:R-:W-:Y:S01]  /*4010*/  FFMA R30, R23, R7, R30 ;  /* 0x00000007171e7223 */ /* 0x000fe2000000001e */
[----:B------:R-:W-:-:S04]  /*4020*/  PRMT R23, RZ, 0x7610, R23 ;  /* 0x00007610ff177816 */ /* 0x000fc80000000017 */
[----:B------:R-:W-:-:S05]  /*4030*/  F2FP.SATFINITE.E5M2.F32.PACK_AB_MERGE_C R29, RZ, R30, RZ ;  /* 0x0000001eff1d723e */ /* 0x000fca00048060ff */
[----:B------:R0:W-:Y:S01]  /*4040*/  @!P0 STG.E.U8 desc[UR16][R10.64+0x28], R29 ;  /* 0x0000281d0a008986 */ /* 0x0001e2000c101110 */
[----:B------:R-:W-:Y:S05]  /*4050*/  @P1 BRA `(.L_x_87) ;  /* 0x0000000000041947 */ /* 0x000fea0003800000 */
[----:B------:R0:W5:Y:S02]  /*4060*/  LDG.E.U8 R23, desc[UR16][R24.64+0x29] ;  /* 0x0000291018177981 */ /* 0x000164000c1e1100 */
.L_x_87:
[----:B------:R-:W-:Y:S05]  /*4070*/  BSYNC B1 ;  /* 0x0000000000017941 */ /* 0x000fea0003800000 */
.L_x_86:
        /* <DEDUP_REMOVED lines=8> */
[----:B0-----:R-:W-:Y:S02]  /*4100*/  F2FP.SATFINITE.E5M2.F32.PACK_AB_MERGE_C R29, RZ, R23, RZ ;  /* 0x00000017ff1d723e */ /* 0x001fe400048060ff */
[----:B------:R-:W-:-:S03]  /*4110*/  PRMT R23, RZ, 0x7610, R23 ;  /* 0x00007610ff177816 */ /* 0x000fc60000000017 */
[----:B------:R0:W-:Y:S01]  /*4120*/  @!P1 STG.E.U8 desc[UR16][R10.64+0x29], R29 ;  /* 0x0000291d0a009986 */ /* 0x0001e2000c101110 */
[----:B------:R-:W-:Y:S05]  /*4130*/  @P2 BRA `(.L_x_89) ;  /* 0x0000000000042947 */ /* 0x000fea0003800000 */
[----:B------:R0:W5:Y:S02]  /*4140*/  LDG.E.U8 R23, desc[UR16][R14.64+0x30] ;  /* 0x000030100e177981 */ /* 0x000164000c1e1100 */
.L_x_89:
[----:B------:R-:W-:Y:S05]  /*4150*/  BSYNC B1 ;  /* 0x0000000000017941 */ /* 0x000fea0003800000 */
.L_x_88:
[----:B-----5:R-:W-:Y:S01]  /*4160*/  LOP3.LUT R23, R23, 0xff, RZ, 0xc0, !PT ;  /* 0x000000ff17177812 */ /* 0x020fe200078ec0ff */
[----:B------:R-:W-:Y:S01]  /*4170*/  BSSY B1, `(.L_x_90) ;  /* 0x000000c000017945 */ /* 0x000fe20003800000 */
[----:B------:R-:W-:Y:S02]  /*4180*/  ISETP.GE.AND P1, PT, R28, 0x32, PT ;  /* 0x000000321c00780c */ /* 0x000fe40003f26270 */
[----:B------:R-:W-:Y:S02]  /*4190*/  F2FP.F16.E5M2.UNPACK_B R23, R23 ;  /* 0x00000017ff17723e */ /* 0x000fe400020004ff */
[----:B------:R-:W-:-:S03]  /*41a0*/  ISETP.LT.OR P3, PT, R27, 0x1, !P1 ;  /* 0x000000011b00780c */ /* 0x000fc60004f61670 */
        /* <DEDUP_REMOVED lines=8> */
.L_x_91:
[----:B------:R-:W-:Y:S05]  /*4230*/  BSYNC B1 ;  /* 0x0000000000017941 */ /* 0x000fea0003800000 */
.L_x_90:
[----:B-----5:R-:W-:Y:S01]  /*4240*/  LOP3.LUT R21, R21, 0xff, RZ, 0xc0, !PT ;  /* 0x000000ff15157812 */ /* 0x020fe200078ec0ff */
[----:B------:R-:W-:Y:S01]  /*4250*/  BSSY B1, `(.L_x_92) ;  /* 0x000000b000017945 */ /* 0x000fe20003800000 */
[----:B------:R-:W-:Y:S02]  /*4260*/  ISETP.LT.OR P0, PT, R27, 0x9, !P0 ;  /* 0x000000091b00780c */ /* 0x000fe40004701670 */
[----:B------:R-:W-:-:S05]  /*4270*/  F2FP.F16.E5M2.UNPACK_B R21, R21 ;  /* 0x00000015ff15723e */ /* 0x000fca00020004ff */
        /* <DEDUP_REMOVED lines=8> */
.L_x_93:
[----:B------:R-:W-:Y:S05]  /*4300*/  BSYNC B1 ;  /* 0x0000000000017941 */ /* 0x000fea0003800000 */
.L_x_92:
        /* <DEDUP_REMOVED lines=12> */
.L_x_95:
[----:B------:R-:W-:Y:S05]  /*43d0*/  BSYNC B1 ;  /* 0x0000000000017941 */ /* 0x000fea0003800000 */
.L_x_94:
        /* <DEDUP_REMOVED lines=13> */
.L_x_97:
[----:B------:R-:W-:Y:S05]  /*44b0*/  BSYNC B1 ;  /* 0x0000000000017941 */ /* 0x000fea0003800000 */
.L_x_96:
        /* <DEDUP_REMOVED lines=13> */
.L_x_99:
[----:B------:R-:W-:Y:S05]  /*4590*/  BSYNC B1 ;  /* 0x0000000000017941 */ /* 0x000fea0003800000 */
.L_x_98:
[----:B-----5:R-:W-:Y:S01]  /*45a0*/  LOP3.LUT R17, R17, 0xff, RZ, 0xc0, !PT ;  /* 0x000000ff11117812 */ /* 0x020fe200078ec0ff */
[----:B------:R-:W-:Y:S01]  /*45b0*/  BSSY B1, `(.L_x_100) ;  /* 0x000000b000017945 */ /* 0x000fe20003800000 */
[----:B------:R-:W-:Y:S02]  /*45c0*/  ISETP.LT.OR P0, PT, R27, 0x9, !P0 ;  /* 0x000000091b00780c */ /* 0x000fe40004701670 */
[----:B------:R-:W-:Y:S02]  /*45d0*/  F2FP.F16.E5M2.UNPACK_B R17, R17 ;  /* 0x00000011ff11723e */ /* 0x000fe400020004ff */
[----:B0-2---:R-:W-:-:S03]  /*45e0*/  PRMT R14, RZ, 0x7610, R14 ;  /* 0x00007610ff0e7816 */ /* 0x005fc6000000000e */
[----:B------:R-:W-:-:S05]  /*45f0*/  HADD2.F32 R17, -RZ, R17.H0_H0 ;  /* 0x20000011ff117230 */ /* 0x000fca0000004100 */
[----:B------:R-:W-:-:S04]  /*4600*/  FMUL R17, R17, R12 ;  /* 0x0000000c11117220 */ /* 0x000fc80000400000 */
[----:B------:R-:W-:-:S05]  /*4610*/  FFMA R17, R18, R7, R17 ;  /* 0x0000000712117223 */ /* 0x000fca0000000011 */
[----:B------:R-:W-:-:S05]  /*4620*/  F2FP.SATFINITE.E5M2.F32.PACK_AB_MERGE_C R17, RZ, R17, RZ ;  /* 0x00000011ff11723e */ /* 0x000fca00048060ff */
[----:B------:R0:W-:Y:S01]  /*4630*/  @!P3 STG.E.U8 desc[UR16][R8.64+0x39], R17 ;  /* 0x000039110800b986 */ /* 0x0001e2000c101110 */
[----:B------:R-:W-:Y:S05]  /*4640*/  @P0 BRA `(.L_x_101) ;  /* 0x0000000000040947 */ /* 0x000fea0003800000 */
[----:B------:R2:W5:Y:S02]  /*4650*/  LDG.E.U8 R14, desc[UR16][R24.64+0x38] ;  /* 0x00003810180e7981 */ /* 0x000564000c1e1100 */
.L_x_101:
[----:B------:R-:W-:Y:S05]  /*4660*/  BSYNC B1 ;  /* 0x0000000000017941 */ /* 0x000fea0003800000 */
.L_x_100:
[----:B-----5:R-:W-:Y:S01]  /*4670*/  LOP3.LUT R14, R14, 0xff, RZ, 0xc0, !PT ;  /* 0x000000ff0e0e7812 */ /* 0x020fe200078ec0ff */
[----:B------:R-:W-:Y:S01]  /*4680*/  BSSY B1, `(.L_x_102) ;  /* 0x000000b000017945 */ /* 0x000fe20003800000 */
[----:B------:R-:W-:Y:S02]  /*4690*/  ISETP.LT.OR P1, PT, R27, 0x9, !P1 ;  /* 0x000000091b00780c */ /* 0x000fe40004f21670 */
[----:B------:R-:W-:-:S05]  /*46a0*/  F2FP.F16.E5M2.UNPACK_B R14, R14 ;  /* 0x0000000eff0e723e */ /* 0x000fca00020004ff */
[----:B01-3--:R-:W-:-:S05]  /*46b0*/  HADD2.F32 R9, -RZ, R14.H0_H0 ;  /* 0x2000000eff097230 */ /* 0x00bfca0000004100 */
[----:B------:R-:W-:-:S04]  /*46c0*/  FMUL R8, R9, R12 ;  /* 0x0000000c09087220 */ /* 0x000fc80000400000 */
[----:B------:R-:W-:-:S05]  /*46d0*/  FFMA R8, R13, R7, R8 ;  /* 0x000000070d087223 */ /* 0x000fca0000000008 */
[----:B------:R-:W-:Y:S02]  /*46e0*/  F2FP.SATFINITE.E5M2.F32.PACK_AB_MERGE_C R9, RZ, R8, RZ ;  /* 0x00000008ff09723e */ /* 0x000fe400048060ff */
[----:B------:R-:W-:-:S03]  /*46f0*/  PRMT R8, RZ, 0x7610, R8 ;  /* 0x00007610ff087816 */ /* 0x000fc60000000008 */
[----:B------:R0:W-:Y:S01]  /*4700*/  @!P0 STG.E.U8 desc[UR16][R10.64+0x38], R9 ;  /* 0x000038090a008986 */ /* 0x0001e2000c101110 */
[----:B------:R-:W-:Y:S05]  /*4710*/  @P1 BRA `(.L_x_103) ;  /* 0x0000000000041947 */ /* 0x000fea0003800000 */
[----:B------:R1:W5:Y:S02]  /*4720*/  LDG.E.U8 R8, desc[UR16][R24.64+0x39] ;  /* 0x0000391018087981 */ /* 0x000364000c1e1100 */
.L_x_103:
[----:B------:R-:W-:Y:S05]  /*4730*/  BSYNC B1 ;  /* 0x0000000000017941 */ /* 0x000fea0003800000 */
.L_x_102:
[----:B------:R-:W-:Y:S05]  /*4740*/  @P1 BRA `(.L_x_104) ;  /* 0x0000000800601947 */ /* 0x000fea0003800000 */
[----:B-----5:R-:W-:-:S04]  /*4750*/  LOP3.LUT R8, R8, 0xff, RZ, 0xc0, !PT ;  /* 0x000000ff08087812 */ /* 0x020fc800078ec0ff */
[----:B------:R-:W-:-:S05]  /*4760*/  F2FP.F16.E5M2.UNPACK_B R8, R8 ;  /* 0x00000008ff08723e */ /* 0x000fca00020004ff */
[----:B0-----:R-:W-:-:S05]  /*4770*/  HADD2.F32 R9, -RZ, R8.H0_H0 ;  /* 0x20000008ff097230 */ /* 0x001fca0000004100 */
[----:B------:R-:W-:-:S04]  /*4780*/  FMUL R9, R9, R12 ;  /* 0x0000000c09097220 */ /* 0x000fc80000400000 */
[----:B------:R-:W-:-:S05]  /*4790*/  FFMA R9, R16, R7, R9 ;  /* 0x0000000710097223 */ /* 0x000fca0000000009 */
[----:B------:R-:W-:-:S05]  /*47a0*/  F2FP.SATFINITE.E5M2.F32.PACK_AB_MERGE_C R9, RZ, R9, RZ ;  /* 0x00000009ff09723e */ /* 0x000fca00048060ff */
[----:B------:R3:W-:Y:S01]  /*47b0*/  STG.E.U8 desc[UR16][R10.64+0x39], R9 ;  /* 0x000039090a007986 */ /* 0x0007e2000c101110 */
[----:B------:R-:W-:Y:S05]  /*47c0*/  BRA `(.L_x_104) ;  /* 0x0000000800407947 */ /* 0x000fea0003800000 */
.L_x_39:
[C---:B------:R-:W-:Y:S01]  /*47d0*/  ISETP.GE.AND P3, PT, R28.reuse, 0x1, PT ;  /* 0x000000011c00780c */ /* 0x040fe20003f66270 */
[-C--:B--2---:R-:W-:Y:S01]  /*47e0*/  FMUL R79, R79, R7.reuse ;  /* 0x000000074f4f7220 */ /* 0x084fe20000400000 */
[----:B------:R-:W-:Y:S01]  /*47f0*/  ISETP.GE.AND P0, PT, R28, 0x2, PT ;  /* 0x000000021c00780c */ /* 0x000fe20003f06270 */
[-C--:B------:R-:W-:Y:S01]  /*4800*/  FMUL R80, R80, R7.reuse ;  /* 0x0000000750507220 */ /* 0x080fe20000400000 */
[----:B------:R-:W-:Y:S01]  /*4810*/  ISETP.LT.OR P1, PT, R27, 0x1, !P3 ;  /* 0x000000011b00780c */ /* 0x000fe20005f21670 */
[-C--:B------:R-:W-:Y:S01]  /*4820*/  FMUL R77, R77, R7.reuse ;  /* 0x000000074d4d7220 */ /* 0x080fe20000400000 */
[C---:B------:R-:W-:Y:S01]  /*4830*/  ISETP.LT.OR P2, PT, R27.reuse, 0x1, !P0 ;  /* 0x000000011b00780c */ /* 0x040fe20004741670 */
[-C--:B------:R-:W-:Y:S01]  /*4840*/  FMUL R78, R78, R7.reuse ;  /* 0x000000074e4e7220 */ /* 0x080fe20000400000 */
[----:B------:R-:W-:Y:S01]  /*4850*/  ISETP.LT.OR P3, PT, R27, 0x9, !P3 ;  /* 0x000000091b00780c */ /* 0x000fe20005f61670 */
[----:B------:R-:W-:Y:S01]  /*4860*/  FMUL R75, R75, R7 ;  /* 0x000000074b4b7220 */ /* 0x000fe20000400000 */
[----:B------:R-:W-:Y:S01]  /*4870*/  F2FP.SATFINITE.E5M2.F32.PACK_AB_MERGE_C R79, RZ, R79, RZ ;  /* 0x0000004fff4f723e */ /* 0x000fe200048060ff */
[-C--:B------:R-:W-:Y:S01]  /*4880*/  FMUL R76, R76, R7.reuse ;  /* 0x000000074c4c7220 */ /* 0x080fe20000400000 */
[----:B------:R-:W-:Y:S01]  /*4890*/  F2FP.SATFINITE.E5M2.F32.PACK_AB_MERGE_C R15, RZ, R80, RZ ;  /* 0x00000050ff0f723e */ /* 0x000fe200048060ff */
[----:B------:R-:W-:Y:S01]  /*48a0*/  FMUL R74, R74, R7 ;  /* 0x000000074a4a7220 */ /* 0x000fe20000400000 */
[----:B------:R-:W-:Y:S01]  /*48b0*/  F2FP.SATFINITE.E5M2.F32.PACK_AB_MERGE_C R77, RZ, R77, RZ ;  /* 0x0000004dff4d723e */ /* 0x000fe200048060ff */
[-C--:B------:R-:W-:Y:S01]  /*48c0*/  FMUL R72, R72, R7.reuse ;  /* 0x0000000748487220 */ /* 0x080fe20000400000 */
[----:B------:R-:W-:Y:S01]  /*48d0*/  ISETP.LT.OR P0, PT, R27, 0x9, !P0 ;  /* 0x000000091b00780c */ /* 0x000fe20004701670 */
[----:B------:R-:W-:Y:S01]  /*48e0*/  @!P1 STG.E.U8 desc[UR16][R8.64], R79 ;  /* 0x0000004f08009986 */ /* 0x000fe2000c101110 */
[C---:B------:R-:W-:Y:S01]  /*48f0*/  ISETP.GE.AND P1, PT, R28.reuse, 0x9, PT ;  /* 0x000000091c00780c */ /* 0x040fe20003f26270 */
[----:B------:R-:W-:Y:S01]  /*4900*/  FMUL R69, R69, R7 ;  /* 0x0000000745457220 */ /* 0x000fe20000400000 */
[----:B------:R-:W-:Y:S01]  /*4910*/  F2FP.SATFINITE.E5M2.F32.PACK_AB_MERGE_C R75, RZ, R75, RZ ;  /* 0x0000004bff4b723e */ /* 0x000fe200048060ff */
[----:B------:R0:W-:Y:S01]  /*4920*/  @!P2 STG.E.U8 desc[UR16][R8.64+0x1], R15 ;  /* 0x0000010f0800a986 */ /* 0x0001e2000c101110 */
[----:B------:R-:W-:Y:S01]  /*4930*/  ISETP.GE.AND P2, PT, R28, 0xa, PT ;  /* 0x0000000a1c00780c */ /* 0x000fe20003f46270 */
[-C--:B------:R-:W-:Y:S01]  /*4940*/  FMUL R70, R70, R7.reuse ;  /* 0x0000000746467220 */ /* 0x080fe20000400000 */
[----:B------:R-:W-:Y:S01]  /*4950*/  F2FP.SATFINITE.E5M2.F32.PACK_AB_MERGE_C R25, RZ, R76, RZ ;  /* 0x0000004cff19723e */ /* 0x000fe200048060ff */
[----:B------:R-:W-:Y:S01]  /*4960*/  @!P3 STG.E.U8 desc[UR16][R10.64], R77 ;  /* 0x0000004d0a00b986 */ /* 0x000fe2000c101110 */
[C---:B------:R-:W-:Y:S01]  /*4970*/  ISETP.LT.OR P3, PT, R27.reuse, 0x1, !P1 ;  /* 0x000000011b00780c */ /* 0x040fe20004f61670 */
[-C--:B------:R-:W-:Y:S01]  /*4980*/  FMUL R68, R68, R7.reuse ;  /* 0x0000000744447220 */ /* 0x080fe20000400000 */
[----:B------:R-:W-:Y:S01]  /*4990*/  ISETP.LT.OR P5, PT, R27, 0x1, !P2 ;  /* 0x000000011b00780c */ /* 0x000fe200057a1670 */
[-C--:B------:R-:W-:Y:S01]  /*49a0*/  FMUL R67, R67, R7.reuse ;  /* 0x0000000743437220 */ /* 0x080fe20000400000 */
[----:B------:R-:W-:Y:S01]  /*49b0*/  ISETP.LT.OR P1, PT, R27, 0x9, !P1 ;  /* 0x000000091b00780c */ /* 0x000fe20004f21670 */
[-C--:B------:R-:W-:Y:S01]  /*49c0*/  FMUL R65, R65, R7.reuse ;  /* 0x0000000741417220 */ /* 0x080fe20000400000 */
[----:B------:R-:W-:Y:S01]  /*49d0*/  F2FP.SATFINITE.E5M2.F32.PACK_AB_MERGE_C R29, RZ, R74, RZ ;  /* 0x0000004aff1d723e */ /* 0x000fe200048060ff */
[-C--:B------:R-:W-:Y:S01]  /*49e0*/  FMUL R66, R66, R7.reuse ;  /* 0x0000000742427220 */ /* 0x080fe20000400000 */
[----:B0-----:R-:W-:Y:S01]  /*49f0*/  F2FP.SATFINITE.E5M2.F32.PACK_AB_MERGE_C R15, RZ, R78, RZ ;  /* 0x0000004eff0f723e */ /* 0x001fe200048060ff */
[-C--:B------:R-:W-:Y:S01]  /*4a00*/  FMUL R64, R64, R7.reuse ;  /* 0x0000000740407220 */ /* 0x080fe20000400000 */
[----:B------:R-:W-:Y:S01]  /*4a10*/  ISETP.LT.OR P2, PT, R27, 0x9, !P2 ;  /* 0x000000091b00780c */ /* 0x000fe20005741670 */
[-C--:B------:R-:W-:Y:S01]  /*4a20*/  FMUL R63, R63, R7.reuse ;  /* 0x000000073f3f7220 */ /* 0x080fe20000400000 */
[----:B------:R-:W-:Y:S01]  /*4a30*/  F2FP.SATFINITE.E5M2.F32.PACK_AB_MERGE_C R31, RZ, R72, RZ ;  /* 0x00000048ff1f723e */ /* 0x000fe200048060ff */
[----:B------:R0:W-:Y:S01]  /*4a40*/  @!P0 STG.E.U8 desc[UR16][R10.64+0x1], R15 ;  /* 0x0000010f0a008986 */ /* 0x0001e2000c101110 */
[C---:B------:R-:W-:Y:S01]  /*4a50*/  ISETP.GE.AND P0, PT, R28.reuse, 0x11, PT ;  /* 0x000000111c00780c */ /* 0x040fe20003f06270 */
[----:B------:R-:W-:Y:S01]  /*4a60*/  FMUL R61, R61, R7 ;  /* 0x000000073d3d7220 */ /* 0x000fe20000400000 */
[----:B------:R-:W-:Y:S01]  /*4a70*/  F2FP.SATFINITE.E5M2.F32.PACK_AB_MERGE_C R69, RZ, R69, RZ ;  /* 0x00000045ff45723e */ /* 0x000fe200048060ff */
[----:B------:R-:W-:Y:S01]  /*4a80*/  @!P3 STG.E.U8 desc[UR16][R8.64+0x8], R75 ;  /* 0x0000084b0800b986 */ /* 0x000fe2000c101110 */
[----:B------:R-:W-:Y:S01]  /*4a90*/  ISETP.GE.AND P3, PT, R28, 0x12, PT ;  /* 0x000000121c00780c */ /* 0x000fe20003f66270 */
[----:B------:R-:W-:Y:S01]  /*4aa0*/  FMUL R62, R62, R7 ;  /* 0x000000073e3e7220 */ /* 0x000fe20000400000 */
[----:B------:R-:W-:Y:S01]  /*4ab0*/  F2FP.SATFINITE.E5M2.F32.PACK_AB_MERGE_C R67, RZ, R67, RZ ;  /* 0x00000043ff43723e */ /* 0x000fe200048060ff */
[----:B------:R1:W-:Y:S01]  /*4ac0*/  @!P5 STG.E.U8 desc[UR16][R8.64+0x9], R25 ;  /* 0x000009190800d986 */ /* 0x0003e2000c101110 */
[----:B------:R-:W-:Y:S01]  /*4ad0*/  ISETP.LT.OR P5, PT, R27, 0x1, !P3 ;  /* 0x000000011b00780c */ /* 0x000fe20005fa1670 */
[-C--:B------:R-:W-:Y:S01]  /*4ae0*/  FMUL R59, R59, R7.reuse ;  /* 0x000000073b3b7220 */ /* 0x080fe20000400000 */
[C---:B------:R-:W-:Y:S01]  /*4af0*/  ISETP.LT.OR P3, PT, R27.reuse, 0x9, !P3 ;  /* 0x000000091b00780c */ /* 0x040fe20005f61670 */
[----:B------:R-:W-:Y:S01]  /*4b00*/  @!P1 STG.E.U8 desc[UR16][R10.64+0x8], R29 ;  /* 0x0000081d0a009986 */ /* 0x000fe2000c101110 */
[----:B------:R-:W-:Y:S01]  /*4b10*/  ISETP.LT.OR P1, PT, R27, 0x1, !P0 ;  /* 0x000000011b00780c */ /* 0x000fe20004721670 */
[-C--:B------:R-:W-:Y:S01]  /*4b20*/  FMUL R60, R60, R7.reuse ;  /* 0x000000073c3c7220 */ /* 0x080fe20000400000 */
[----:B0-----:R-:W-:Y:S01]  /*4b30*/  F2FP.SATFINITE.E5M2.F32.PACK_AB_MERGE_C R15, RZ, R70, RZ ;  /* 0x00000046ff0f723e */ /* 0x001fe200048060ff */
[----:B------:R-:W-:Y:S01]  /*4b40*/  @!P2 STG.E.U8 desc[UR16][R10.64+0x9], R31 ;  /* 0x0000091f0a00a986 */ /* 0x000fe2000c101110 */
[----:B------:R-:W-:Y:S01]  /*4b50*/  ISETP.GE.AND P2, PT, R28, 0x19, PT ;  /* 0x000000191c00780c */ /* 0x000fe20003f46270 */
[-C--:B------:R-:W-:Y:S01]  /*4b60*/  FMUL R57, R57, R7.reuse ;  /* 0x0000000739397220 */ /* 0x080fe20000400000 */
[C---:B------:R-:W-:Y:S01]  /*4b70*/  ISETP.LT.OR P0, PT, R27.reuse, 0x9, !P0 ;  /* 0x000000091b00780c */ /* 0x040fe20004701670 */
[-C--:B------:R-:W-:Y:S01]  /*4b80*/  FMUL R58, R58, R7.reuse ;  /* 0x000000073a3a7220 */ /* 0x080fe20000400000 */
[----:B------:R-:W-:Y:S01]  /*4b90*/  ISETP.LT.OR P6, PT, R27, 0x1, !P2 ;  /* 0x000000011b00780c */ /* 0x000fe200057c1670 */
[----:B------:R0:W-:Y:S01]  /*4ba0*/  @!P5 STG.E.U8 desc[UR16][R8.64+0x11], R15 ;  /* 0x0000110f0800d986 */ /* 0x0001e2000c101110 */
[----:B-1----:R-:W-:Y:S01]  /*4bb0*/  F2FP.SATFINITE.E5M2.F32.PACK_AB_MERGE_C R25, RZ, R68, RZ ;  /* 0x00000044ff19723e */ /* 0x002fe200048060ff */
[----:B------:R-:W-:Y:S01]  /*4bc0*/  FMUL R56, R56, R7 ;  /* 0x0000000738387220 */ /* 0x000fe20000400000 */
[----:B------:R-:W-:Y:S01]  /*4bd0*/  F2FP.SATFINITE.E5M2.F32.PACK_AB_MERGE_C R65, RZ, R65, RZ ;  /* 0x00000041ff41723e */ /* 0x000fe200048060ff */
[----:B------:R-:W-:Y:S01]  /*4be0*/  @!P1 STG.E.U8 desc[UR16][R8.64+0x10], R69 ;  /* 0x0000104508009986 */ /* 0x000fe2000c101110 */
[----:B------:R-:W-:Y:S01]  /*4bf0*/  ISETP.GE.AND P1, PT, R28, 0x1a, PT ;  /* 0x0000001a1c00780c */ /* 0x000fe20003f26270 */
[-C--:B------:R-:W-:Y:S01]  /*4c00*/  FMUL R23, R23, R7.reuse ;  /* 0x0000000717177220 */ /* 0x080fe20000400000 */
[C---:B------:R-:W-:Y:S01]  /*4c10*/  ISETP.LT.OR P2, PT, R27.reuse, 0x9, !P2 ;  /* 0x000000091b00780c */ /* 0x040fe20005741670 */
[----:B------:R1:W-:Y:S01]  /*4c20*/  @!P3 STG.E.U8 desc[UR16][R10.64+0x11], R25 ;  /* 0x000011190a00b986 */ /* 0x0003e2000c101110 */
[----:B------:R-:W-:Y:S01]  /*4c30*/  ISETP.LT.OR P5, PT, R27, 0x1, !P1 ;  /* 0x000000011b00780c */ /* 0x000fe20004fa1670 */
[-C--:B------:R-:W-:Y:S01]  /*4c40*/  FMUL R21, R21, R7.reuse ;  /* 0x0000000715157220 */ /* 0x080fe20000400000 */
[----:B------:R-:W-:Y:S01]  /*4c50*/  ISETP.LT.OR P3, PT, R27, 0x9, !P1 ;  /* 0x000000091b00780c */ /* 0x000fe20004f61670 */
[----:B------:R-:W-:Y:S01]  /*4c60*/  @!P0 STG.E.U8 desc[UR16][R10.64+0x10], R67 ;  /* 0x000010430a008986 */ /* 0x000fe2000c101110 */
[----:B0-----:R-:W-:Y:S01]  /*4c70*/  F2FP.SATFINITE.E5M2.F32.PACK_AB_MERGE_C R15, RZ, R66, RZ ;  /* 0x00000042ff0f723e */ /* 0x001fe200048060ff */
[-C--:B------:R-:W-:Y:S01]  /*4c80*/  FMUL R22, R22, R7.reuse ;  /* 0x0000000716167220 */ /* 0x080fe20000400000 */
[C---:B------:R-:W-:Y:S01]  /*4c90*/  ISETP.GE.AND P0, PT, R28.reuse, 0x21, PT ;  /* 0x000000211c00780c */ /* 0x040fe20003f06270 */
[----:B------:R-:W-:Y:S01]  /*4ca0*/  @!P6 STG.E.U8 desc[UR16][R8.64+0x18], R65 ;  /* 0x000018410800e986 */ /* 0x000fe2000c101110 */
[----:B------:R-:W-:Y:S01]  /*4cb0*/  ISETP.GE.AND P1, PT, R28, 0x22, PT ;  /* 0x000000221c00780c */ /* 0x000fe20003f26270 */
[-C--:B------:R-:W-:Y:S01]  /*4cc0*/  FMUL R19, R19, R7.reuse ;  /* 0x0000000713137220 */ /* 0x080fe20000400000 */
[C---:B------:R-:W-:Y:S01]  /*4cd0*/  ISETP.LT.OR P6, PT, R27.reuse, 0x1, !P0 ;  /* 0x000000011b00780c */ /* 0x040fe200047c1670 */
[-C--:B------:R-:W-:Y:S01]  /*4ce0*/  FMUL R20, R20, R7.reuse ;  /* 0x0000000714147220 */ /* 0x080fe20000400000 */
[----:B-1----:R-:W-:Y:S01]  /*4cf0*/  F2FP.SATFINITE.E5M2.F32.PACK_AB_MERGE_C R25, RZ, R64, RZ ;  /* 0x00000040ff19723e */ /* 0x002fe200048060ff */
[----:B------:R0:W-:Y:S01]  /*4d00*/  @!P5 STG.E.U8 desc[UR16][R8.64+0x19], R15 ;  /* 0x0000190f0800d986 */ /* 0x0001e2000c101110 */
[----:B------:R-:W-:Y:S01]  /*4d10*/  ISETP.LT.OR P5, PT, R27, 0x1, !P1 ;  /* 0x000000011b00780c */ /* 0x000fe20004fa1670 */
[----:B------:R-:W-:Y:S01]  /*4d20*/  FMUL R17, R17, R7 ;  /* 0x0000000711117220 */ /* 0x000fe20000400000 */
[----:B------:R-:W-:Y:S01]  /*4d30*/  F2FP.SATFINITE.E5M2.F32.PACK_AB_MERGE_C R63, RZ, R63, RZ ;  /* 0x0000003fff3f723e */ /* 0x000fe200048060ff */
[----:B------:R1:W-:Y:S01]  /*4d40*/  @!P3 STG.E.U8 desc[UR16][R10.64+0x19], R25 ;  /* 0x000019190a00b986 */ /* 0x0003e2000c101110 */
[----:B------:R-:W-:Y:S01]  /*4d50*/  F2FP.SATFINITE.E5M2.F32.PACK_AB_MERGE_C R61, RZ, R61, RZ ;  /* 0x0000003dff3d723e */ /* 0x000fe200048060ff */
[-C--:B------:R-:W-:Y:S01]  /*4d60*/  FMUL R18, R18, R7.reuse ;  /* 0x0000000712127220 */ /* 0x080fe20000400000 */
[----:B------:R-:W-:Y:S01]  /*4d70*/  F2FP.SATFINITE.E5M2.F32.PACK_AB_MERGE_C R29, RZ, R62, RZ ;  /* 0x0000003eff1d723e */ /* 0x000fe200048060ff */
[----:B------:R-:W-:Y:S01]  /*4d80*/  @!P2 STG.E.U8 desc[UR16][R10.64+0x18], R63 ;  /* 0x0000183f0a00a986 */ /* 0x000fe2000c101110 */
[----:B------:R-:W-:Y:S01]  /*4d90*/  ISETP.LT.OR P3, PT, R27, 0x9, !P1 ;  /* 0x000000091b00780c */ /* 0x000fe20004f61670 */
[-C--:B------:R-:W-:Y:S01]  /*4da0*/  FMUL R13, R13, R7.reuse ;  /* 0x000000070d0d7220 */ /* 0x080fe20000400000 */
[----:B------:R-:W-:Y:S01]  /*4db0*/  ISETP.GE.AND P2, PT, R28, 0x29, PT ;  /* 0x000000291c00780c */ /* 0x000fe20003f46270 */
[----:B------:R-:W-:Y:S01]  /*4dc0*/  @!P6 STG.E.U8 desc[UR16][R8.64+0x20], R61 ;  /* 0x0000203d0800e986 */ /* 0x000fe2000c101110 */
[C---:B------:R-:W-:Y:S01]  /*4dd0*/  ISETP.LT.OR P0, PT, R27.reuse, 0x9, !P0 ;  /* 0x000000091b00780c */ /* 0x040fe20004701670 */
[----:B------:R-:W-:Y:S01]  /*4de0*/  FMUL R16, R16, R7 ;  /* 0x0000000710107220 */ /* 0x000fe20000400000 */
[----:B------:R-:W-:Y:S01]  /*4df0*/  ISETP.GE.AND P1, PT, R28, 0x2a, PT ;  /* 0x0000002a1c00780c */ /* 0x000fe20003f26270 */
[----:B------:R-:W-:Y:S01]  /*4e00*/  @!P5 STG.E.U8 desc[UR16][R8.64+0x21], R29 ;  /* 0x0000211d0800d986 */ /* 0x000fe2000c101110 */
[----:B------:R-:W-:-:S02]  /*4e10*/  ISETP.LT.OR P6, PT, R27, 0x1, !P2 ;  /* 0x000000011b00780c */ /* 0x000fc400057c1670 */
[C---:B------:R-:W-:Y:S02]  /*4e20*/  ISETP.LT.OR P5, PT, R27.reuse, 0x1, !P1 ;  /* 0x000000011b00780c */ /* 0x040fe40004fa1670 */
[----:B------:R-:W-:Y:S02]  /*4e30*/  F2FP.SATFINITE.E5M2.F32.PACK_AB_MERGE_C R59, RZ, R59, RZ ;  /* 0x0000003bff3b723e */ /* 0x000fe400048060ff */
[----:B0-----:R-:W-:Y:S02]  /*4e40*/  F2FP.SATFINITE.E5M2.F32.PACK_AB_MERGE_C R15, RZ, R60, RZ ;  /* 0x0000003cff0f723e */ /* 0x001fe400048060ff */
[----:B------:R-:W-:Y:S01]  /*4e50*/  F2FP.SATFINITE.E5M2.F32.PACK_AB_MERGE_C R57, RZ, R57, RZ ;  /* 0x00000039ff39723e */ /* 0x000fe200048060ff */
[----:B------:R-:W-:Y:S01]  /*4e60*/  @!P0 STG.E.U8 desc[UR16][R10.64+0x20], R59 ;  /* 0x0000203b0a008986 */ /* 0x000fe2000c101110 */
[----:B-1----:R-:W-:Y:S02]  /*4e70*/  F2FP.SATFINITE.E5M2.F32.PACK_AB_MERGE_C R25, RZ, R58, RZ ;  /* 0x0000003aff19723e */ /* 0x002fe400048060ff */
[C---:B------:R-:W-:Y:S01]  /*4e80*/  ISETP.LT.OR P1, PT, R27.reuse, 0x9, !P1 ;  /* 0x000000091b00780c */ /* 0x040fe20004f21670 */
[----:B------:R0:W-:Y:S01]  /*4e90*/  @!P3 STG.E.U8 desc[UR16][R10.64+0x21], R15 ;  /* 0x0000210f0a00b986 */ /* 0x0001e2000c101110 */
[----:B------:R-:W-:-:S02]  /*4ea0*/  ISETP.LT.OR P2, PT, R27, 0x9, !P2 ;  /* 0x000000091b00780c */ /* 0x000fc40005741670 */
[C---:B------:R-:W-:Y:S01]  /*4eb0*/  ISETP.GE.AND P3, PT, R28.reuse, 0x31, PT ;  /* 0x000000311c00780c */ /* 0x040fe20003f66270 */
[----:B------:R-:W-:Y:S01]  /*4ec0*/  @!P6 STG.E.U8 desc[UR16][R8.64+0x28], R57 ;  /* 0x000028390800e986 */ /* 0x000fe2000c101110 */
[----:B------:R-:W-:Y:S02]  /*4ed0*/  ISETP.GE.AND P0, PT, R28, 0x32, PT ;  /* 0x000000321c00780c */ /* 0x000fe40003f06270 */
[----:B------:R-:W-:Y:S01]  /*4ee0*/  F2FP.SATFINITE.E5M2.F32.PACK_AB_MERGE_C R23, RZ, R23, RZ ;  /* 0x00000017ff17723e */ /* 0x000fe200048060ff */
[----:B------:R1:W-:Y:S01]  /*4ef0*/  @!P5 STG.E.U8 desc[UR16][R8.64+0x29], R25 ;  /* 0x000029190800d986 */ /* 0x0003e2000c101110 */
[C---:B------:R-:W-:Y:S02]  /*4f00*/  ISETP.LT.OR P5, PT, R27.reuse, 0x1, !P3 ;  /* 0x000000011b00780c */ /* 0x040fe40005fa1670 */
[----:B------:R-:W-:Y:S02]  /*4f10*/  ISETP.LT.OR P6, PT, R27, 0x1, !P0 ;  /* 0x000000011b00780c */ /* 0x000fe400047c1670 */
[----:B0-----:R-:W-:Y:S01]  /*4f20*/  F2FP.SATFINITE.E5M2.F32.PACK_AB_MERGE_C R15, RZ, R56, RZ ;  /* 0x00000038ff0f723e */ /* 0x001fe200048060ff */
[----:B------:R-:W-:Y:S01]  /*4f30*/  @!P2 STG.E.U8 desc[UR16][R10.64+0x28], R23 ;  /* 0x000028170a00a986 */ /* 0x000fe2000c101110 */
[----:B------:R-:W-:-:S02]  /*4f40*/  F2FP.SATFINITE.E5M2.F32.PACK_AB_MERGE_C R21, RZ, R21, RZ ;  /* 0x00000015ff15723e */ /* 0x000fc400048060ff */
[C---:B------:R-:W-:Y:S01]  /*4f50*/  ISETP.GE.AND P2, PT, R28.reuse, 0x3a, PT ;  /* 0x0000003a1c00780c */ /* 0x040fe20003f46270 */
[----:B------:R0:W-:Y:S01]  /*4f60*/  @!P1 STG.E.U8 desc[UR16][R10.64+0x29], R15 ;  /* 0x0000290f0a009986 */ /* 0x0001e2000c101110 */
[C---:B------:R-:W-:Y:S02]  /*4f70*/  ISETP.LT.OR P1, PT, R27.reuse, 0x9, !P3 ;  /* 0x000000091b00780c */ /* 0x040fe40005f21670 */
[----:B-1----:R-:W-:Y:S01]  /*4f80*/  F2FP.SATFINITE.E5M2.F32.PACK_AB_MERGE_C R25, RZ, R22, RZ ;  /* 0x00000016ff19723e */ /* 0x002fe200048060ff */
[----:B------:R1:W-:Y:S01]  /*4f90*/  @!P5 STG.E.U8 desc[UR16][R8.64+0x30], R21 ;  /* 0x000030150800d986 */ /* 0x0003e2000c101110 */
[----:B------:R-:W-:Y:S02]  /*4fa0*/  ISETP.GE.AND P3, PT, R28, 0x39, PT ;  /* 0x000000391c00780c */ /* 0x000fe40003f66270 */
[C---:B------:R-:W-:Y:S01]  /*4fb0*/  ISETP.LT.OR P0, PT, R27.reuse, 0x9, !P0 ;  /* 0x000000091b00780c */ /* 0x040fe20004701670 */
[----:B------:R2:W-:Y:S01]  /*4fc0*/  @!P6 STG.E.U8 desc[UR16][R8.64+0x31], R25 ;  /* 0x000031190800e986 */ /* 0x0005e2000c101110 */
[----:B------:R-:W-:-:S02]  /*4fd0*/  ISETP.LT.OR P5, PT, R27, 0x1, !P3 ;  /* 0x000000011b00780c */ /* 0x000fc40005fa1670 */
[C---:B------:R-:W-:Y:S02]  /*4fe0*/  ISETP.LT.OR P6, PT, R27.reuse, 0x1, !P2 ;  /* 0x000000011b00780c */ /* 0x040fe400057c1670 */
[C---:B------:R-:W-:Y:S02]  /*4ff0*/  ISETP.LT.OR P3, PT, R27.reuse, 0x9, !P3 ;  /* 0x000000091b00780c */ /* 0x040fe40005f61670 */
[----:B------:R-:W-:Y:S02]  /*5000*/  ISETP.LT.OR P2, PT, R27, 0x9, !P2 ;  /* 0x000000091b00780c */ /* 0x000fe40005741670 */
[----:B------:R-:W-:Y:S02]  /*5010*/  F2FP.SATFINITE.E5M2.F32.PACK_AB_MERGE_C R19, RZ, R19, RZ ;  /* 0x00000013ff13723e */ /* 0x000fe400048060ff */
[----:B0-----:R-:W-:Y:S02]  /*5020*/  F2FP.SATFINITE.E5M2.F32.PACK_AB_MERGE_C R15, RZ, R20, RZ ;  /* 0x00000014ff0f723e */ /* 0x001fe400048060ff */
[----:B------:R-:W-:Y:S01]  /*5030*/  F2FP.SATFINITE.E5M2.F32.PACK_AB_MERGE_C R17, RZ, R17, RZ ;  /* 0x00000011ff11723e */ /* 0x000fe200048060ff */
[----:B------:R2:W-:Y:S01]  /*5040*/  @!P1 STG.E.U8 desc[UR16][R10.64+0x30], R19 ;  /* 0x000030130a009986 */ /* 0x0005e2000c101110 */
[----:B-1----:R-:W-:-:S02]  /*5050*/  F2FP.SATFINITE.E5M2.F32.PACK_AB_MERGE_C R21, RZ, R18, RZ ;  /* 0x00000012ff15723e */ /* 0x002fc400048060ff */
[----:B------:R-:W-:Y:S01]  /*5060*/  F2FP.SATFINITE.E5M2.F32.PACK_AB_MERGE_C R13, RZ, R13, RZ ;  /* 0x0000000dff0d723e */ /* 0x000fe200048060ff */
[----:B------:R2:W-:Y:S01]  /*5070*/  @!P0 STG.E.U8 desc[UR16][R10.64+0x31], R15 ;  /* 0x0000310f0a008986 */ /* 0x0005e2000c101110 */
[----:B------:R-:W-:-:S03]  /*5080*/  F2FP.SATFINITE.E5M2.F32.PACK_AB_MERGE_C R23, RZ, R16, RZ ;  /* 0x00000010ff17723e */ /* 0x000fc600048060ff */
[----:B------:R2:W-:Y:S04]  /*5090*/  @!P5 STG.E.U8 desc[UR16][R8.64+0x38], R17 ;  /* 0x000038110800d986 */ /* 0x0005e8000c101110 */
[----:B------:R2:W-:Y:S04]  /*50a0*/  @!P6 STG.E.U8 desc[UR16][R8.64+0x39], R21 ;  /* 0x000039150800e986 */ /* 0x0005e8000c101110 */
[----:B------:R2:W-:Y:S04]  /*50b0*/  @!P3 STG.E.U8 desc[UR16][R10.64+0x38], R13 ;  /* 0x0000380d0a00b986 */ /* 0x0005e8000c101110 */
[----:B------:R2:W-:Y:S02]  /*50c0*/  @!P2 STG.E.U8 desc[UR16][R10.64+0x39], R23 ;  /* 0x000039170a00a986 */ /* 0x0005e4000c101110 */
.L_x_104:
[----:B------:R-:W-:Y:S05]  /*50d0*/  BSYNC B0 ;  /* 0x0000000000007941 */ /* 0x000fea0003800000 */
.L_x_38:
[----:B------:R-:W-:Y:S01]  /*50e0*/  ULDC UR6, c[0x0][0xc] ;  /* 0x0000030000067ab9 */ /* 0x000fe20000000800 */
[----:B------:R-:W-:Y:S01]  /*50f0*/  ULDC UR7, c[0x0][0x10] ;  /* 0x0000040000077ab9 */ /* 0x000fe20000000800 */
[----:B0-23--:R-:W0:Y:S01]  /*5100*/  LDC R9, c[0x0][0x14] ;  /* 0x00000500ff097b82 */ /* 0x00de220000000800 */
[----:B------:R-:W-:Y:S01]  /*5110*/  UIMAD.WIDE.U32 UR6, UR6, UR7, URZ ;  /* 0x00000007060672a5 */ /* 0x000fe2000f8e003f */
[----:B-----5:R-:W-:Y:S01]  /*5120*/  PRMT R8, RZ, 0x7610, R8 ;  /* 0x00007610ff087816 */ /* 0x020fe20000000008 */
[----:B------:R-:W-:Y:S02]  /*5130*/  IMAD.MOV.U32 R15, RZ, RZ, -0x1 ;  /* 0xffffffffff0f7424 */ /* 0x000fe400078e00ff */
[----:B------:R-:W-:Y:S02]  /*5140*/  IMAD.MOV.U32 R73, RZ, RZ, -0x1 ;  /* 0xffffffffff497424 */ /* 0x000fe400078e00ff */
[----:B0-----:R-:W-:-:S04]  /*5150*/  IMAD.WIDE.U32 R4, R9, UR6, R4 ;  /* 0x0000000609047c25 */ /* 0x001fc8000f8e0004 */
[----:B------:R-:W-:Y:S01]  /*5160*/  IMAD R9, R9, UR7, RZ ;  /* 0x0000000709097c24 */ /* 0x000fe2000f8e02ff */
[----:B------:R-:W-:Y:S02]  /*5170*/  ULDC.64 UR6, c[0x0][0x650] ;  /* 0x0001940000067ab9 */ /* 0x000fe40000000a00 */
[----:B------:R-:W-:Y:S01]  /*5180*/  ISETP.GE.U32.AND P0, PT, R4, UR6, PT ;  /* 0x0000000604007c0c */ /* 0x000fe2000bf06070 */
[----:B------:R-:W-:-:S05]  /*5190*/  IMAD.IADD R5, R5, 0x1, R9 ;  /* 0x0000000105057824 */ /* 0x000fca00078e0209 */
[----:B------:R-:W-:-:S13]  /*51a0*/  ISETP.GE.U32.AND.EX P0, PT, R5, UR7, PT, P0 ;  /* 0x0000000705007c0c */ /* 0x000fda000bf06100 */
[----:B------:R-:W-:Y:S05]  /*51b0*/  @P0 BRA `(.L_x_105) ;  /* 0x0000000400600947 */ /* 0x000fea0003800000 */
[----:B------:R-:W0:Y:S01]  /*51c0*/  S2R R22, SR_CTAID.X ;  /* 0x0000000000167919 */ /* 0x000e220000002500 */
[----:B------:R-:W2:Y:S01]  /*51d0*/  LDC.64 R16, c[0x0][0x628] ;  /* 0x00018a00ff107b82 */ /* 0x000ea20000000a00 */
[----:B------:R-:W-:Y:S01]  /*51e0*/  ULDC UR6, c[0x0][0x150] ;  /* 0x0000540000067ab9 */ /* 0x000fe20000000800 */
[----:B------:R-:W-:Y:S01]  /*51f0*/  IMAD.MOV.U32 R14, RZ, RZ, R4 ;  /* 0x000000ffff0e7224 */ /* 0x000fe200078e0004 */
[----:B-1--4-:R-:W1:Y:S01]  /*5200*/  S2R R24, SR_CTAID.Y ;  /* 0x0000000000187919 */ /* 0x012e620000002600 */
[----:B------:R-:W-:-:S04]  /*5210*/  IMAD.MOV.U32 R15, RZ, RZ, R5 ;  /* 0x000000ffff0f7224 */ /* 0x000fc800078e0005 */
[----:B------:R-:W3:Y:S08]  /*5220*/  LDC R25, c[0x0][0x144] ;  /* 0x00005100ff197b82 */ /* 0x000ef00000000800 */
[----:B------:R-:W4:Y:S08]  /*5230*/  LDC R18, c[0x0][0x630] ;  /* 0x00018c00ff127b82 */ /* 0x000f300000000800 */
[----:B------:R-:W1:Y:S01]  /*5240*/  LDC.64 R20, c[0x0][0x620] ;  /* 0x00018800ff147b82 */ /* 0x000e620000000a00 */
[----:B--2---:R-:W-:-:S04]  /*5250*/  ISETP.NE.U32.AND P0, PT, R16, RZ, PT ;  /* 0x000000ff1000720c */ /* 0x004fc80003f05070 */
[----:B------:R-:W-:Y:S02]  /*5260*/  ISETP.NE.AND.EX P0, PT, R17, RZ, PT, P0 ;  /* 0x000000ff1100720c */ /* 0x000fe40003f05300 */
[----:B0-----:R-:W-:-:S05]  /*5270*/  I2FP.F32.U32 R8, R22 ;  /* 0x0000001600087245 */ /* 0x001fca0000201000 */
[----:B------:R-:W-:-:S04]  /*5280*/  FMUL R8, R8, UR6 ;  /* 0x0000000608087c20 */ /* 0x000fc80008400000 */
[----:B------:R0:W2:Y:S02]  /*5290*/  F2I.U32.TRUNC.NTZ R23, R8 ;  /* 0x0000000800177305 */ /* 0x0000a4000020f000 */
[----:B---34-:R-:W-:Y:S05]  /*52a0*/  @!P0 BRA `(.L_x_106) ;  /* 0x0000000000288947 */ /* 0x018fea0003800000 */
[----:B------:R-:W3:Y:S02]  /*52b0*/  LDC R9, c[0x0][0x634] ;  /* 0x00018d00ff097b82 */ /* 0x000ee40000000800 */
[----:B---3--:R-:W-:-:S05]  /*52c0*/  IADD3 R13, P0, R4, R9, RZ ;  /* 0x00000009040d7210 */ /* 0x008fca0007f1e0ff */
[----:B------:R-:W-:-:S04]  /*52d0*/  IMAD.X R19, RZ, RZ, R5, P0 ;  /* 0x000000ffff137224 */ /* 0x000fc800000e0605 */
[----:B0-----:R-:W-:-:S04]  /*52e0*/  IMAD.WIDE.U32 R8, R19, R16, RZ ;  /* 0x0000001013087225 */ /* 0x001fc800078e00ff */
[----:B------:R-:W-:-:S04]  /*52f0*/  IMAD.WIDE.U32 R10, P0, R13, R17, R8 ;  /* 0x000000110d0a7225 */ /* 0x000fc80007800008 */
[----:B------:R-:W-:-:S04]  /*5300*/  IMAD.WIDE.U32 R8, R13, R16, RZ ;  /* 0x000000100d087225 */ /* 0x000fc800078e00ff */
[----:B------:R-:W-:Y:S01]  /*5310*/  IMAD.X R15, RZ, RZ, RZ, P0 ;  /* 0x000000ffff0f7224 */ /* 0x000fe200000e06ff */
[----:B------:R-:W-:Y:S01]  /*5320*/  IADD3 RZ, P0, R9, R10, RZ ;  /* 0x0000000a09ff7210 */ /* 0x000fe20007f1e0ff */
[----:B------:R-:W-:-:S04]  /*5330*/  IMAD.MOV.U32 R14, RZ, RZ, R11 ;  /* 0x000000ffff0e7224 */ /* 0x000fc800078e000b */
[----:B------:R-:W-:-:S08]  /*5340*/  IMAD.WIDE.U32.X R14, R19, R17, R14, P0 ;  /* 0x00000011130e7225 */ /* 0x000fd000000e040e */
.L_x_106:
[----:B------:R-:W3:Y:S01]  /*5350*/  LDC.64 R30, c[0x0][0x640] ;  /* 0x00019000ff1e7b82 */ /* 0x000ee20000000a00 */
[-C--:B------:R-:W-:Y:S01]  /*5360*/  SHF.R.U64 R73, R14, R18.reuse, R15 ;  /* 0x000000120e497219 */ /* 0x080fe2000000120f */
[----:B--2---:R-:W-:Y:S01]  /*5370*/  IMAD.MOV R23, RZ, RZ, -R23 ;  /* 0x000000ffff177224 */ /* 0x004fe200078e0a17 */
[----:B0-----:R-:W-:Y:S01]  /*5380*/  SHF.R.U32.HI R8, RZ, R18, R15 ;  /* 0x00000012ff087219 */ /* 0x001fe2000001160f */
[----:B------:R-:W-:Y:S01]  /*5390*/  ULDC UR6, c[0x0][0x154] ;  /* 0x0000550000067ab9 */ /* 0x000fe20000000800 */
[----:B------:R-:W-:Y:S01]  /*53a0*/  IADD3 R11, P0, RZ, -R73, RZ ;  /* 0x80000049ff0b7210 */ /* 0x000fe20007f1e0ff */
[----:B------:R-:W-:Y:S02]  /*53b0*/  IMAD R23, R25, R23, R22 ;  /* 0x0000001719177224 */ /* 0x000fe400078e0216 */
[----:B------:R-:W0:Y:S01]  /*53c0*/  LDC R14, c[0x0][0x618] ;  /* 0x00018600ff0e7b82 */ /* 0x000e220000000800 */
[----:B------:R-:W-:Y:S02]  /*53d0*/  IMAD.MOV.U32 R13, RZ, RZ, 0x1 ;  /* 0x00000001ff0d7424 */ /* 0x000fe400078e00ff */
[----:B------:R-:W-:-:S04]  /*53e0*/  IMAD.X R9, RZ, RZ, ~R8, P0 ;  /* 0x000000ffff097224 */ /* 0x000fc800000e0e08 */
[-C--:B-1----:R-:W-:Y:S01]  /*53f0*/  IMAD R10, R9, R20.reuse, RZ ;  /* 0x00000014090a7224 */ /* 0x082fe200078e02ff */
[----:B------:R-:W1:Y:S01]  /*5400*/  LDC R26, c[0x0][0x608] ;  /* 0x00018200ff1a7b82 */ /* 0x000e620000000800 */
[----:B------:R-:W-:-:S04]  /*5410*/  IMAD.WIDE.U32 R8, R11, R20, R4 ;  /* 0x000000140b087225 */ /* 0x000fc800078e0004 */
[----:B------:R-:W-:Y:S01]  /*5420*/  IMAD R11, R11, R21, R10 ;  /* 0x000000150b0b7224 */ /* 0x000fe200078e020a */
[----:B------:R-:W-:Y:S02]  /*5430*/  I2FP.F32.U32 R10, R24 ;  /* 0x00000018000a7245 */ /* 0x000fe40000201000 */
[----:B------:R-:W2:Y:S01]  /*5440*/  LDC R28, c[0x0][0x658] ;  /* 0x00019600ff1c7b82 */ /* 0x000ea20000000800 */
[----:B------:R-:W-:Y:S01]  /*5450*/  IMAD.IADD R9, R9, 0x1, R11 ;  /* 0x0000000109097824 */ /* 0x000fe200078e020b */
[----:B---3--:R-:W-:Y:S01]  /*5460*/  ISETP.NE.U32.AND P0, PT, R30, RZ, PT ;  /* 0x000000ff1e00720c */ /* 0x008fe20003f05070 */
[----:B------:R-:W-:Y:S01]  /*5470*/  FMUL R10, R10, UR6 ;  /* 0x000000060a0a7c20 */ /* 0x000fe20008400000 */
[----:B------:R-:W-:Y:S02]  /*5480*/  IMAD.MOV.U32 R11, RZ, RZ, -0x1 ;  /* 0xffffffffff0b7424 */ /* 0x000fe400078e00ff */
[----:B------:R-:W-:Y:S01]  /*5490*/  ISETP.NE.AND.EX P0, PT, R31, RZ, PT, P0 ;  /* 0x000000ff1f00720c */ /* 0x000fe20003f05300 */
[----:B------:R3:W4:Y:S01]  /*54a0*/  F2I.U32.TRUNC.NTZ R19, R10 ;  /* 0x0000000a00137305 */ /* 0x000722000020f000 */
[----:B------:R-:W3:Y:S01]  /*54b0*/  LDC R21, c[0x0][0x148] ;  /* 0x00005200ff157b82 */ /* 0x000ee20000000800 */
[----:B0-----:R-:W-:-:S02]  /*54c0*/  SHF.R.U64 R18, R8, R14, R9 ;  /* 0x0000000e08127219 */ /* 0x001fc40000001209 */
[----:B------:R-:W-:-:S05]  /*54d0*/  SHF.R.U32.HI R9, RZ, R14, R9 ;  /* 0x0000000eff097219 */ /* 0x000fca0000011609 */
[----:B------:R-:W0:Y:S01]  /*54e0*/  LDC R22, c[0x0][0x600] ;  /* 0x00018000ff167b82 */ /* 0x000e220000000800 */
[-CC-:B-1----:R-:W-:Y:S02]  /*54f0*/  SHF.R.U64 R16, R18, R26.reuse, R9.reuse ;  /* 0x0000001a12107219 */ /* 0x182fe40000001209 */
[----:B------:R-:W-:-:S05]  /*5500*/  SHF.R.U32.HI R9, RZ, R26, R9 ;  /* 0x0000001aff097219 */ /* 0x000fca0000011609 */
[----:B------:R-:W1:Y:S01]  /*5510*/  LDC R27, c[0x0][0x648] ;  /* 0x00019200ff1b7b82 */ /* 0x000e620000000800 */
[-CC-:B--2---:R-:W-:Y:S02]  /*5520*/  SHF.R.U64 R20, R16, R28.reuse, R9.reuse ;  /* 0x0000001c10147219 */ /* 0x184fe40000001209 */
[-C--:B------:R-:W-:Y:S02]  /*5530*/  SHF.L.U32 R11, R11, R28.reuse, RZ ;  /* 0x0000001c0b0b7219 */ /* 0x080fe400000006ff */
[-C--:B------:R-:W-:Y:S01]  /*5540*/  SHF.R.U32.HI R9, RZ, R28.reuse, R9 ;  /* 0x0000001cff097219 */ /* 0x080fe20000011609 */
[----:B------:R-:W-:Y:S01]  /*5550*/  IMAD.MOV.U32 R8, RZ, RZ, R20 ;  /* 0x000000ffff087224 */ /* 0x000fe200078e0014 */
[----:B------:R-:W-:Y:S01]  /*5560*/  SHF.L.U32 R26, R13, R28, RZ ;  /* 0x0000001c0d1a7219 */ /* 0x000fe200000006ff */
[----:B------:R-:W2:Y:S01]  /*5570*/  LDC R29, c[0x0][0x638] ;  /* 0x00018e00ff1d7b82 */ /* 0x000ea20000000800 */
[----:B------:R-:W-:-:S07]  /*5580*/  LOP3.LUT R25, RZ, R11, RZ, 0x33, !PT ;  /* 0x0000000bff197212 */ /* 0x000fce00078e33ff */
[----:B------:R-:W0:Y:S01]  /*5590*/  LDC R32, c[0x0][0x610] ;  /* 0x00018400ff207b82 */ /* 0x000e220000000800 */
[----:B----4-:R-:W-:Y:S05]  /*55a0*/  @!P0 BRA `(.L_x_107) ;  /* 0x0000000000288947 */ /* 0x010fea0003800000 */
[----:B------:R-:W4:Y:S02]  /*55b0*/  LDC R13, c[0x0][0x64c] ;  /* 0x00019300ff0d7b82 */ /* 0x000f240000000800 */
[----:B----4-:R-:W-:-:S05]  /*55c0*/  IADD3 R13, P0, R20, R13, RZ ;  /* 0x0000000d140d7210 */ /* 0x010fca0007f1e0ff */
[----:B------:R-:W-:-:S04]  /*55d0*/  IMAD.X R17, RZ, RZ, R9, P0 ;  /* 0x000000ffff117224 */ /* 0x000fc800000e0609 */
[----:B------:R-:W-:-:S04]  /*55e0*/  IMAD.WIDE.U32 R8, R17, R30, RZ ;  /* 0x0000001e11087225 */ /* 0x000fc800078e00ff */
[----:B---3--:R-:W-:-:S04]  /*55f0*/  IMAD.WIDE.U32 R10, P0, R13, R31, R8 ;  /* 0x0000001f0d0a7225 */ /* 0x008fc80007800008 */
[----:B------:R-:W-:-:S04]  /*5600*/  IMAD.WIDE.U32 R8, R13, R30, RZ ;  /* 0x0000001e0d087225 */ /* 0x000fc800078e00ff */
[----:B------:R-:W-:Y:S01]  /*5610*/  IMAD.X R15, RZ, RZ, RZ, P0 ;  /* 0x000000ffff0f7224 */ /* 0x000fe200000e06ff */
[----:B------:R-:W-:Y:S01]  /*5620*/  IADD3 RZ, P0, R9, R10, RZ ;  /* 0x0000000a09ff7210 */ /* 0x000fe20007f1e0ff */
[----:B------:R-:W-:-:S04]  /*5630*/  IMAD.MOV.U32 R14, RZ, RZ, R11 ;  /* 0x000000ffff0e7224 */ /* 0x000fc800078e000b */
[----:B------:R-:W-:-:S08]  /*5640*/  IMAD.WIDE.U32.X R8, R17, R31, R14, P0 ;  /* 0x0000001f11087225 */ /* 0x000fd000000e040e */
.L_x_107:
[----:B-1----:R-:W-:Y:S01]  /*5650*/  SHF.R.U64 R8, R8, R27, R9 ;  /* 0x0000001b08087219 */ /* 0x002fe20000001209 */
[----:B0-----:R-:W-:Y:S01]  /*5660*/  VIADD R13, R22, 0xffffffff ;  /* 0xffffffff160d7836 */ /* 0x001fe20000000000 */
[----:B------:R-:W-:Y:S01]  /*5670*/  LOP3.LUT R11, R16, R25, RZ, 0xc0, !PT ;  /* 0x00000019100b7212 */ /* 0x000fe200078ec0ff */
[----:B------:R-:W-:Y:S02]  /*5680*/  IMAD.MOV R19, RZ, RZ, -R19 ;  /* 0x000000ffff137224 */ /* 0x000fe400078e0a13 */
[----:B------:R-:W-:Y:S02]  /*5690*/  IMAD.MOV R9, RZ, RZ, -R8 ;  /* 0x000000ffff097224 */ /* 0x000fe400078e0a08 */
[----:B------:R-:W-:Y:S01]  /*56a0*/  IMAD R26, R26, R8, R11 ;  /* 0x000000081a1a7224 */ /* 0x000fe200078e020b */
[----:B------:R-:W-:Y:S01]  /*56b0*/  LOP3.LUT R11, R18, R13, RZ, 0xc0, !PT ;  /* 0x0000000d120b7212 */ /* 0x000fe200078ec0ff */
[----:B---3--:R-:W-:Y:S02]  /*56c0*/  @P4 IMAD R23, R21, R19, R24 ;  /* 0x0000001315174224 */ /* 0x008fe400078e0218 */
[----:B--2---:R-:W-:-:S02]  /*56d0*/  IMAD R8, R9, R29, R20 ;  /* 0x0000001d09087224 */ /* 0x004fc400078e0214 */
[----:B------:R-:W-:Y:S02]  /*56e0*/  IMAD R26, R26, R32, R23 ;  /* 0x000000201a1a7224 */ /* 0x000fe400078e0217 */
[----:B------:R-:W-:Y:S02]  /*56f0*/  IMAD R9, R8, R22, R11 ;  /* 0x0000001608097224 */ /* 0x000fe400078e020b */
[----:B------:R-:W-:-:S03]  /*5700*/  IMAD.MOV.U32 R10, RZ, RZ, 0x1 ;  /* 0x00000001ff0a7424 */ /* 0x000fc600078e00ff */
[----:B------:R-:W-:Y:S02]  /*5710*/  SEL R15, R9, R26, !P4 ;  /* 0x0000001a090f7207 */ /* 0x000fe40006000000 */
[----:B------:R-:W-:Y:S02]  /*5720*/  PRMT R8, R10, 0x7610, R8 ;  /* 0x000076100a087816 */ /* 0x000fe40000000008 */
[----:B------:R-:W-:-:S07]  /*5730*/  SEL R26, R26, R9, !P4 ;  /* 0x000000091a1a7207 */ /* 0x000fce0006000000 */
.L_x_105:
[----:B------:R-:W-:Y:S01]  /*5740*/  LOP3.LUT P0, RZ, R8, 0xff, RZ, 0xc0, !PT ;  /* 0x000000ff08ff7812 */ /* 0x000fe2000780c0ff */
[----:B------:R-:W-:-:S12]  /*5750*/  IMAD.MOV.U32 R71, RZ, RZ, R26 ;  /* 0x000000ffff477224 */ /* 0x000fd800078e001a */
[----:B------:R-:W-:Y:S05]  /*5760*/  @P0 BRA `(.L_x_108) ;  /* 0xffffffb800d00947 */ /* 0x000fea000383ffff */
[----:B------:R-:W-:Y:S05]  /*5770*/  EXIT ;  /* 0x000000000000794d */ /* 0x000fea0003800000 */
.L_x_8:
[----:B0-----:R-:W-:Y:S01]  /*5780*/  ULDC.64 UR4, c[0x0][0x650] ;  /* 0x0001940000047ab9 */ /* 0x001fe20000000a00 */
        /* <DEDUP_REMOVED lines=25> */
.L_x_110:
[----:B------:R-:W0:Y:S01]  /*5920*/  LDC.64 R28, c[0x0][0x640] ;  /* 0x00019000ff1c7b82 */ /* 0x000e220000000a00 */
[-CC-:B------:R-:W-:Y:S01]  /*5930*/  SHF.R.U64 R21, R16, R6.reuse, R17.reuse ;  /* 0x0000000610157219 */ /* 0x180fe20000001211 */
[----:B------:R-:W-:Y:S01]  /*5940*/  IMAD.MOV.U32 R31, RZ, RZ, 0x1 ;  /* 0x00000001ff1f7424 */ /* 0x000fe200078e00ff */
[----:B------:R-:W-:Y:S02]  /*5950*/  SHF.R.U32.HI R3, RZ, R6, R17 ;  /* 0x00000006ff037219 */ /* 0x000fe40000011611 */
[----:B------:R-:W-:-:S03]  /*5960*/  IADD3 R15, P0, RZ, -R21, RZ ;  /* 0x80000015ff0f7210 */ /* 0x000fc60007f1e0ff */
[----:B------:R-:W1:Y:S02]  /*5970*/  LDC R14, c[0x0][0x618] ;  /* 0x00018600ff0e7b82 */ /* 0x000e640000000800 */
[----:B------:R-:W-:Y:S02]  /*5980*/  IMAD.X R3, RZ, RZ, ~R3, P0 ;  /* 0x000000ffff037224 */ /* 0x000fe400000e0e03 */
[----:B------:R-:W-:-:S04]  /*5990*/  IMAD.WIDE.U32 R12, R15, R22, R4 ;  /* 0x000000160f0c7225 */ /* 0x000fc800078e0004 */
[----:B------:R-:W2:Y:S01]  /*59a0*/  LDC R16, c[0x0][0x608] ;  /* 0x00018200ff107b82 */ /* 0x000ea20000000800 */
[----:B------:R-:W-:-:S04]  /*59b0*/  IMAD R6, R3, R22, RZ ;  /* 0x0000001603067224 */ /* 0x000fc800078e02ff */
[----:B------:R-:W-:-:S03]  /*59c0*/  IMAD R3, R15, R23, R6 ;  /* 0x000000170f037224 */ /* 0x000fc600078e0206 */
[----:B------:R-:W3:Y:S01]  /*59d0*/  LDC R26, c[0x0][0x658] ;  /* 0x00019600ff1a7b82 */ /* 0x000ee20000000800 */
[----:B------:R-:W-:Y:S01]  /*59e0*/  IMAD.IADD R3, R13, 0x1, R3 ;  /* 0x000000010d037824 */ /* 0x000fe200078e0203 */
[----:B0-----:R-:W-:Y:S01]  /*59f0*/  ISETP.NE.U32.AND P0, PT, R28, RZ, PT ;  /* 0x000000ff1c00720c */ /* 0x001fe20003f05070 */
[----:B------:R-:W-:-:S03]  /*5a00*/  IMAD.MOV.U32 R13, RZ, RZ, -0x1 ;  /* 0xffffffffff0d7424 */ /* 0x000fc600078e00ff */
        /* <DEDUP_REMOVED lines=25> */
.L_x_111:
[----:B-1----:R-:W-:Y:S01]  /*5ba0*/  SHF.R.U64 R6, R12, R25, R13 ;  /* 0x000000190c067219 */ /* 0x002fe2000000120d */
[----:B0-----:R-:W-:Y:S01]  /*5bb0*/  VIADD R13, R24, 0xffffffff ;  /* 0xffffffff180d7836 */ /* 0x001fe20000000000 */
[----:B------:R-:W-:Y:S01]  /*5bc0*/  SHF.L.U32 R9, R31, R26, RZ ;  /* 0x0000001a1f097219 */ /* 0x000fe200000006ff */
[----:B------:R-:W-:Y:S01]  /*5bd0*/  @P4 IMAD R10, R11, R20, R8 ;  /* 0x000000140b0a4224 */ /* 0x000fe200078e0208 */
[----:B------:R-:W-:Y:S01]  /*5be0*/  LOP3.LUT R3, R22, R33, RZ, 0xc0, !PT ;  /* 0x0000002116037212 */ /* 0x000fe200078ec0ff */
[----:B------:R-:W-:Y:S01]  /*5bf0*/  IMAD.MOV R12, RZ, RZ, -R6 ;  /* 0x000000ffff0c7224 */ /* 0x000fe200078e0a06 */
[----:B------:R-:W-:Y:S01]  /*5c00*/  LOP3.LUT R18, R18, R13, RZ, 0xc0, !PT ;  /* 0x0000000d12127212 */ /* 0x000fe200078ec0ff */
[----:B------:R-:W-:Y:S02]  /*5c10*/  IMAD.MOV.U32 R16, RZ, RZ, R21 ;  /* 0x000000ffff107224 */ /* 0x000fe400078e0015 */
[----:B------:R-:W-:Y:S02]  /*5c20*/  IMAD R9, R9, R6, R3 ;  /* 0x0000000609097224 */ /* 0x000fe400078e0203 */
[----:B--2---:R-:W-:-:S02]  /*5c30*/  IMAD R3, R12, R27, R23 ;  /* 0x0000001b0c037224 */ /* 0x004fc400078e0217 */
[----:B---3--:R-:W-:Y:S02]  /*5c40*/  IMAD R10, R9, R30, R10 ;  /* 0x0000001e090a7224 */ /* 0x008fe400078e020a */
[----:B------:R-:W-:Y:S02]  /*5c50*/  IMAD.MOV.U32 R6, RZ, RZ, 0x1 ;  /* 0x00000001ff067424 */ /* 0x000fe400078e00ff */
[----:B------:R-:W-:-:S03]  /*5c60*/  IMAD R9, R3, R24, R18 ;  /* 0x0000001803097224 */ /* 0x000fc600078e0212 */
[----:B------:R-:W-:Y:S02]  /*5c70*/  PRMT R3, R6, 0x7610, R3 ;  /* 0x0000761006037816 */ /* 0x000fe40000000003 */
[----:B------:R-:W-:Y:S02]  /*5c80*/  SEL R6, R9, R10, !P4 ;  /* 0x0000000a09067207 */ /* 0x000fe40006000000 */
[----:B------:R-:W-:-:S07]  /*5c90*/  SEL R18, R10, R9, !P4 ;  /* 0x000000090a127207 */ /* 0x000fce0006000000 */
.L_x_109:
[----:B------:R-:W-:-:S08]  /*5ca0*/  NOP ;  /* 0x0000000000007918 */ /* 0x000fd00000000000 */
[----:B------:R-:W0:-:S00]  /*5cb0*/  USETMAXREG.DEALLOC.CTAPOOL 0x28 ;  /* 0x00000028000079c8 */ /* 0x000e0000080e0500 */
[----:B0-----:R-:W-:-:S13]  /*5cc0*/  ISETP.NE.AND P0, PT, R7, RZ, PT ;  /* 0x000000ff0700720c */ /* 0x001fda0003f05270 */
[----:B------:R-:W-:Y:S05]  /*5cd0*/  @P0 EXIT ;  /* 0x000000000000094d */ /* 0x000fea0003800000 */
[----:B------:R-:W-:Y:S01]  /*5ce0*/  LOP3.LUT P0, RZ, R3, 0xff, RZ, 0xc0, !PT ;  /* 0x000000ff03ff7812 */ /* 0x000fe2000780c0ff */
[----:B------:R-:W-:Y:S02]  /*5cf0*/  IMAD.MOV.U32 R3, RZ, RZ, 0x1 ;  /* 0x00000001ff037424 */ /* 0x000fe400078e00ff */
[----:B------:R-:W-:-:S10]  /*5d00*/  IMAD.MOV.U32 R17, RZ, RZ, RZ ;  /* 0x000000ffff117224 */ /* 0x000fd400078e00ff */
[----:B------:R-:W-:Y:S05]  /*5d10*/  @!P0 BRA `(.L_x_112) ;  /* 0x0000000c003c8947 */ /* 0x000fea0003800000 */
[----:B------:R-:W0:Y:S01]  /*5d20*/  LDC R3, c[0x0][0x28c] ;  /* 0x0000a300ff037b82 */ /* 0x000e220000000800 */
[----:B------:R-:W1:Y:S01]  /*5d30*/  S2R R12, SR_CgaCtaId ;  /* 0x00000000000c7919 */ /* 0x000e620000008800 */
[----:B------:R-:W-:Y:S01]  /*5d40*/  ULDC UR5, c[0x0][0x658] ;  /* 0x0001960000057ab9 */ /* 0x000fe20000000800 */
[----:B------:R-:W-:Y:S01]  /*5d50*/  UMOV UR7, 0xffffffff ;  /* 0xffffffff00077882 */ /* 0x000fe20000000000 */
[----:B------:R-:W-:Y:S01]  /*5d60*/  ULDC UR6, c[0x0][0xc] ;  /* 0x0000030000067ab9 */ /* 0x000fe20000000800 */
[----:B------:R-:W-:Y:S01]  /*5d70*/  USHF.L.U32 UR8, UR7, UR5, URZ ;  /* 0x0000000507087299 */ /* 0x000fe2000800063f */
[----:B------:R-:W-:Y:S01]  /*5d80*/  BSSY B0, `(.L_x_112) ;  /* 0x00000c8000007945 */ /* 0x000fe20003800000 */
[----:B------:R-:W-:Y:S01]  /*5d90*/  UMOV UR9, 0x1 ;  /* 0x0000000100097882 */ /* 0x000fe20000000000 */
[----:B------:R-:W-:Y:S01]  /*5da0*/  ULDC UR7, c[0x0][0x10] ;  /* 0x0000040000077ab9 */ /* 0x000fe20000000800 */
[----:B------:R-:W-:Y:S01]  /*5db0*/  USHF.L.U32 UR18, UR9, UR5, URZ ;  /* 0x0000000509127299 */ /* 0x000fe2000800063f */
[----:B------:R-:W-:Y:S01]  /*5dc0*/  IMAD.MOV.U32 R14, RZ, RZ, 0x1 ;  /* 0x00000001ff0e7424 */ /* 0x000fe200078e00ff */
[----:B------:R-:W-:Y:S01]  /*5dd0*/  UIMAD.WIDE.U32 UR6, UR6, UR7, URZ ;  /* 0x00000007060672a5 */ /* 0x000fe2000f8e003f */
[----:B------:R-:W-:Y:S01]  /*5de0*/  LOP3.LUT R15, R2, 0x2, RZ, 0xfc, !PT ;  /* 0x00000002020f7812 */ /* 0x000fe200078efcff */
[----:B------:R-:W-:Y:S01]  /*5df0*/  ULDC UR5, c[0x0][0x14] ;  /* 0x0000050000057ab9 */ /* 0x000fe20000000800 */
[----:B------:R-:W-:Y:S01]  /*5e00*/  IMAD.MOV.U32 R17, RZ, RZ, RZ ;  /* 0x000000ffff117224 */ /* 0x000fe200078e00ff */
[----:B------:R-:W-:-:S02]  /*5e10*/  UIMAD.WIDE.U32 UR20, UR6, UR5, URZ ;  /* 0x00000005061472a5 */ /* 0x000fc4000f8e003f */
[----:B------:R-:W-:Y:S01]  /*5e20*/  UIMAD UR13, UR7, UR5, URZ ;  /* 0x00000005070d72a4 */ /* 0x000fe2000f8e023f */
[----:B------:R-:W-:Y:S01]  /*5e30*/  ULDC UR4, c[0x0][0x600] ;  /* 0x0001800000047ab9 */ /* 0x000fe20000000800 */
[----:B------:R-:W-:Y:S02]  /*5e40*/  ULOP3.LUT UR17, URZ, UR8, URZ, 0x33, !UPT ;  /* 0x000000083f117292 */ /* 0x000fe4000f8e333f */
[----:B------:R-:W-:Y:S01]  /*5e50*/  UIADD3 UR4, UR4, -0x1, URZ ;  /* 0xffffffff04047890 */ /* 0x000fe2000fffe03f */
[----:B0-----:R-:W-:Y:S01]  /*5e60*/  VIADD R3, R3, 0x7f ;  /* 0x0000007f03037836 */ /* 0x001fe20000000000 */
[----:B------:R-:W-:Y:S01]  /*5e70*/  UIADD3 UR13, UR21, UR13, URZ ;  /* 0x0000000d150d7290 */ /* 0x000fe2000fffe03f */
[----:B------:R-:W-:-:S03]  /*5e80*/  ULDC.64 UR22, c[0x0][0x198] ;  /* 0x0000660000167ab9 */ /* 0x000fc60000000a00 */
[----:B------:R-:W-:-:S04]  /*5e90*/  SHF.R.S32.HI R8, RZ, 0x1f, R3 ;  /* 0x0000001fff087819 */ /* 0x000fc80000011403 */
[----:B------:R-:W-:Y:S01]  /*5ea0*/  LEA.HI R8, R8, R3, RZ, 0x7 ;  /* 0x0000000308087211 */ /* 0x000fe200078f38ff */
[C---:B-1----:R-:W-:Y:S02]  /*5eb0*/  IMAD.SHL.U32 R11, R12.reuse, 0x10, RZ ;  /* 0x000000100c0b7824 */ /* 0x042fe400078e00ff */
[----:B------:R-:W-:Y:S01]  /*5ec0*/  IMAD.SHL.U32 R12, R12, 0x800, RZ ;  /* 0x000008000c0c7824 */ /* 0x000fe200078e00ff */
[----:B------:R-:W-:Y:S01]  /*5ed0*/  SHF.R.S32.HI R10, RZ, 0x7, R8 ;  /* 0x00000007ff0a7819 */ /* 0x000fe20000011408 */
[----:B------:R-:W-:Y:S01]  /*5ee0*/  IMAD.MOV.U32 R3, RZ, RZ, 0x1 ;  /* 0x00000001ff037424 */ /* 0x000fe200078e00ff */
[----:B------:R-:W-:Y:S02]  /*5ef0*/  LOP3.LUT R11, R11, 0x30, RZ, 0xc0, !PT ;  /* 0x000000300b0b7812 */ /* 0x000fe400078ec0ff */
[----:B------:R-:W-:Y:S01]  /*5f00*/  LOP3.LUT R12, R12, 0x1800, RZ, 0xc0, !PT ;  /* 0x000018000c0c7812 */ /* 0x000fe200078ec0ff */
[----:B------:R-:W-:-:S07]  /*5f10*/  VIADD R13, R10, 0x1 ;  /* 0x000000010a0d7836 */ /* 0x000fce0000000000 */
.L_x_123:
[----:B------:R-:W-:-:S03]  /*5f20*/  UMOV UR5, 0xffffffff ;  /* 0xffffffff00057882 */ /* 0x000fc60000000000 */
[----:B------:R-:W-:Y:S05]  /*5f30*/  BRA.DIV UR5, `(.L_x_113) ;  /* 0x0000001205587947 */ /* 0x000fea000b800000 */
[----:B------:R-:W-:-:S13]  /*5f40*/  ELECT P0, URZ, PT ;  /* 0x00000000003f782f */ /* 0x000fda0003800000 */
.L_x_139:
[----:B------:R-:W0:Y:S01]  /*5f50*/  LDC R7, c[0x0][0x28c] ;  /* 0x0000a300ff077b82 */ /* 0x000e220000000800 */
[----:B------:R-:W-:Y:S01]  /*5f60*/  BSSY B1, `(.L_x_114) ;  /* 0x0000038000017945 */ /* 0x000fe20003800000 */
[----:B0-----:R-:W-:-:S13]  /*5f70*/  ISETP.LT.OR P0, PT, R7, 0x1, !P0 ;  /* 0x000000010700780c */ /* 0x001fda0004701670 */
[----:B------:R-:W-:Y:S05]  /*5f80*/  @P0 BRA `(.L_x_115) ;  /* 0x0000000000d40947 */ /* 0x000fea0003800000 */
[----:B------:R-:W-:Y:S02]  /*5f90*/  IMAD R20, R6, 0x40, R11 ;  /* 0x0000004006147824 */ /* 0x000fe400078e020b */
[----:B------:R-:W-:Y:S02]  /*5fa0*/  IMAD.SHL.U32 R19, R18, 0x80, RZ ;  /* 0x0000008012137824 */ /* 0x000fe400078e00ff */
[----:B------:R-:W-:Y:S02]  /*5fb0*/  IMAD.MOV.U32 R23, RZ, RZ, RZ ;  /* 0x000000ffff177224 */ /* 0x000fe400078e00ff */
[----:B------:R-:W-:Y:S02]  /*5fc0*/  IMAD.MOV.U32 R6, RZ, RZ, R13 ;  /* 0x000000ffff067224 */ /* 0x000fe400078e000d */
[----:B------:R-:W-:Y:S02]  /*5fd0*/  IMAD.MOV.U32 R7, RZ, RZ, R3 ;  /* 0x000000ffff077224 */ /* 0x000fe400078e0003 */
[----:B------:R-:W-:-:S07]  /*5fe0*/  IMAD.MOV.U32 R9, RZ, RZ, R17 ;  /* 0x000000ffff097224 */ /* 0x000fce00078e0011 */
.L_x_118:
[----:B------:R-:W0:Y:S01]  /*5ff0*/  S2R R21, SR_CgaCtaId ;  /* 0x0000000000157919 */ /* 0x000e220000008800 */
[----:B------:R-:W-:Y:S02]  /*6000*/  MOV R8, 0x400 ;  /* 0x0000040000087802 */ /* 0x000fe40000000f00 */
[----:B------:R-:W-:-:S13]  /*6010*/  LOP3.LUT P1, RZ, R0, 0x7f, RZ, 0xc0, !PT ;  /* 0x0000007f00ff7812 */ /* 0x000fda000782c0ff */
[----:B------:R-:W1:Y:S01]  /*6020*/  @!P1 LDC R18, c[0x0][0x500] ;  /* 0x00014000ff129b82 */ /* 0x000e620000000800 */
[----:B0-----:R-:W-:Y:S02]  /*6030*/  LEA R22, R21, R8, 0x18 ;  /* 0x0000000815167211 */ /* 0x001fe400078ec0ff */
[----:B------:R-:W-:-:S03]  /*6040*/  SHF.L.U32 R8, R7, 0x1f, RZ ;  /* 0x0000001f07087819 */ /* 0x000fc600000006ff */
[----:B------:R-:W-:-:S04]  /*6050*/  IMAD R21, R9, 0x8, R22 ;  /* 0x0000000809157824 */ /* 0x000fc800078e0216 */
[----:B------:R-:W0:Y:S02]  /*6060*/  SYNCS.PHASECHK.TRANS64.TRYWAIT P0, [R21+URZ+0x48], R8 ;  /* 0x00004808150075a7 */ /* 0x000e24000800017f */
[----:B01----:R-:W-:Y:S05]  /*6070*/  @!P0 BRA `(.L_x_116) ;  /* 0x0000001000288947 */ /* 0x003fea0003800000 */
.L_x_140:
[----:B0-----:R-:W-:Y:S01]  /*6080*/  PRMT R8, R15, 0x9910, RZ ;  /* 0x000099100f087816 */ /* 0x001fe200000000ff */
[----:B------:R0:W-:Y:S03]  /*6090*/  @!P1 SYNCS.ARRIVE.TRANS64 RZ, [R21+URZ], R18 ;  /* 0x0000001215ff99a7 */ /* 0x0001e6000800003f */
[----:B------:R-:W-:-:S13]  /*60a0*/  ISETP.NE.AND P0, PT, R8, 0x2, PT ;  /* 0x000000020800780c */ /* 0x000fda0003f05270 */
[----:B0-----:R-:W-:Y:S05]  /*60b0*/  @P0 BRA `(.L_x_117) ;  /* 0x0000000000040947 */ /* 0x001fea0003800000 */
[----:B------:R-:W-:Y:S01]  /*60c0*/  BPT.TRAP 0x1 ;  /* 0x000000040000795c */ /* 0x000fe20000300000 */
.L_x_117:
[----:B------:R-:W-:Y:S01]  /*60d0*/  R2UR UR16, R22 ;  /* 0x00000000161072ca */ /* 0x000fe200000e0000 */
[----:B------:R-:W-:Y:S01]  /*60e0*/  IMAD R22, R9, 0x4000, R22 ;  /* 0x0000400009167824 */ /* 0x000fe200078e0216 */
[----:B------:R-:W-:Y:S01]  /*60f0*/  R2UR UR9, R21 ;  /* 0x00000000150972ca */ /* 0x000fe200000e0000 */
[----:B------:R-:W-:Y:S01]  /*6100*/  IMAD R8, R9, 0x2000, R12 ;  /* 0x0000200009087824 */ /* 0x000fe200078e020c */
[----:B------:R-:W-:Y:S01]  /*6110*/  UIADD3 UR6, UP0, UR22, 0xf0, URZ ;  /* 0x000000f016067890 */ /* 0x000fe2000ff1e03f */
[----:B------:R-:W-:Y:S01]  /*6120*/  VIADD R6, R6, 0xffffffff ;  /* 0xffffffff06067836 */ /* 0x000fe20000000000 */
[----:B------:R-:W-:Y:S01]  /*6130*/  R2UR UR5, R22 ;  /* 0x00000000160572ca */ /* 0x000fe200000e0000 */
[----:B------:R-:W-:Y:S01]  /*6140*/  UIADD3 UR24, UP1, UR22, 0x1f0, URZ ;  /* 0x000001f016187890 */ /* 0x000fe2000ff3e03f */
[----:B------:R-:W-:Y:S01]  /*6150*/  R2UR UR8, R8 ;  /* 0x00000000080872ca */ /* 0x000fe200000e0000 */
[----:B------:R-:W-:Y:S01]  /*6160*/  UIADD3.X UR7, URZ, UR23, URZ, UP0, !UPT ;  /* 0x000000173f077290 */ /* 0x000fe200087fe43f */
[----:B------:R-:W-:Y:S01]  /*6170*/  R2UR UR11, R19 ;  /* 0x00000000130b72ca */ /* 0x000fe200000e0000 */
[----:B------:R-:W-:Y:S01]  /*6180*/  VIADD R9, R9, 0x1 ;  /* 0x0000000109097836 */ /* 0x000fe20000000000 */
[----:B------:R-:W-:Y:S01]  /*6190*/  R2UR UR10, R23 ;  /* 0x00000000170a72ca */ /* 0x000fe200000e0000 */
[----:B------:R-:W-:Y:S01]  /*61a0*/  UIADD3.X UR25, URZ, UR23, URZ, UP1, !UPT ;  /* 0x000000173f197290 */ /* 0x000fe20008ffe43f */
[----:B------:R-:W-:Y:S01]  /*61b0*/  R2UR UR12, R16 ;  /* 0x00000000100c72ca */ /* 0x000fe200000e0000 */
[----:B------:R-:W-:Y:S01]  /*61c0*/  UMOV UR14, 0x0 ;  /* 0x00000000000e7882 */ /* 0x000fe20000000000 */
[----:B------:R-:W-:Y:S01]  /*61d0*/  R2UR UR19, R20 ;  /* 0x00000000141372ca */ /* 0x000fe200000e0000 */
[----:B------:R-:W-:Y:S01]  /*61e0*/  UMOV UR15, 0x10000000 ;  /* 0x10000000000f7882 */ /* 0x000fe20000000000 */
[----:B------:R-:W-:Y:S01]  /*61f0*/  ISETP.GT.AND P1, PT, R6, 0x1, PT ;  /* 0x000000010600780c */ /* 0x000fe20003f24270 */
[----:B------:R-:W-:Y:S01]  /*6200*/  UIADD3 UR5, UR5, 0x180, URZ ;  /* 0x0000018005057890 */ /* 0x000fe2000fffe03f */
[----:B------:R-:W-:Y:S01]  /*6210*/  ISETP.NE.AND P0, PT, R9, 0x9, PT ;  /* 0x000000090900780c */ /* 0x000fe20003f05270 */
[----:B------:R-:W-:Y:S01]  /*6220*/  UIADD3 UR16, UR16, 0x24180, UR8 ;  /* 0x0002418010107890 */ /* 0x000fe2000fffe008 */
[----:B------:R-:W-:Y:S01]  /*6230*/  VIADD R23, R23, 0x80 ;  /* 0x0000008017177836 */ /* 0x000fe20000000000 */
[----:B------:R-:W-:Y:S01]  /*6240*/  UMOV UR26, 0xf0000 ;  /* 0x000f0000001a7882 */ /* 0x000fe20000000000 */
[----:B------:R-:W-:-:S02]  /*6250*/  SEL R8, RZ, 0x1, P0 ;  /* 0x00000001ff087807 */ /* 0x000fc40000000000 */
[----:B------:R-:W-:Y:S01]  /*6260*/  UMOV UR8, UR5 ;  /* 0x0000000500087c82 */ /* 0x000fe20008000000 */
[----:B------:R-:W-:Y:S01]  /*6270*/  SEL R9, R9, RZ, P0 ;  /* 0x000000ff09097207 */ /* 0x000fe20000000000 */
[----:B------:R0:W-:Y:S01]  /*6280*/  UTMALDG.3D [UR8], [UR6], desc[UR14] ;  /* 0x00000e08060075b4 */ /* 0x0001e20008011000 */
[----:B------:R-:W-:Y:S01]  /*6290*/  LOP3.LUT R7, R7, R8, RZ, 0x3c, !PT ;  /* 0x0000000807077212 */ /* 0x000fe200078e3cff */
[----:B0-----:R-:W-:Y:S01]  /*62a0*/  UMOV UR11, UR19 ;  /* 0x00000013000b7c82 */ /* 0x001fe20008000000 */
[----:B------:R-:W-:Y:S02]  /*62b0*/  UMOV UR8, UR16 ;  /* 0x0000001000087c82 */ /* 0x000fe40008000000 */
[----:B------:R0:W-:Y:S02]  /*62c0*/  UTMALDG.3D.MULTICAST [UR8], [UR24], UR26, desc[UR14] ;  /* 0x00000e08180073b4 */ /* 0x0001e4000801181a */
[----:B0-----:R-:W-:Y:S05]  /*62d0*/  @P1 BRA `(.L_x_118) ;  /* 0xfffffffc00441947 */ /* 0x001fea000383ffff */
.L_x_115:
[----:B------:R-:W-:Y:S05]  /*62e0*/  BSYNC B1 ;  /* 0x0000000000017941 */ /* 0x000fea0003800000 */
.L_x_114:
[----:B------:R-:W-:Y:S01]  /*62f0*/  LOP3.LUT P1, RZ, R14, 0xff, RZ, 0xc0, !PT ;  /* 0x000000ff0eff7812 */ /* 0x000fe2000782c0ff */
[C---:B------:R-:W-:Y:S01]  /*6300*/  IMAD.IADD R17, R10.reuse, 0x1, R17 ;  /* 0x000000010a117824 */ /* 0x040fe200078e0211 */
[----:B------:R-:W-:Y:S01]  /*6310*/  ULDC.64 UR6, c[0x0][0x650] ;  /* 0x0001940000067ab9 */ /* 0x000fe20000000a00 */
[C---:B------:R-:W-:Y:S01]  /*6320*/  ISETP.GE.U32.AND P2, PT, R10.reuse, 0x9, PT ;  /* 0x000000090a00780c */ /* 0x040fe20003f46070 */
[----:B------:R-:W-:Y:S01]  /*6330*/  BSSY B1, `(.L_x_119) ;  /* 0x000006a000017945 */ /* 0x000fe20003800000 */
[----:B------:R-:W-:Y:S01]  /*6340*/  IMAD.MOV.U32 R18, RZ, RZ, -0x1 ;  /* 0xffffffffff127424 */ /* 0x000fe200078e00ff */
[----:B------:R-:W-:Y:S01]  /*6350*/  ISETP.GT.U32.AND P0, PT, R17, 0x8, PT ;  /* 0x000000081100780c */ /* 0x000fe20003f04070 */
[----:B------:R-:W-:Y:S01]  /*6360*/  IMAD.MOV.U32 R16, RZ, RZ, -0x1 ;  /* 0xffffffffff107424 */ /* 0x000fe200078e00ff */
[----:B------:R-:W-:Y:S02]  /*6370*/  PRMT R14, RZ, 0x7610, R14 ;  /* 0x00007610ff0e7816 */ /* 0x000fe4000000000e */
[----:B------:R-:W-:-:S03]  /*6380*/  ISETP.LT.U32.AND P0, PT, R10, 0x9, P0 ;  /* 0x000000090a00780c */ /* 0x000fc60000701070 */
[----:B------:R-:W0:Y:S01]  /*6390*/  @P1 S2R R7, SR_CgaCtaId ;  /* 0x0000000000071919 */ /* 0x000e220000008800 */
[----:B------:R-:W-:-:S04]  /*63a0*/  @P1 MOV R6, 0x400 ;  /* 0x0000040000061802 */ /* 0x000fc80000000f00 */
[----:B0-----:R-:W-:Y:S01]  /*63b0*/  @P1 LEA R8, R7, R6, 0x18 ;  /* 0x0000000607081211 */ /* 0x001fe200078ec0ff */
[----:B------:R-:W-:Y:S01]  /*63c0*/  IMAD.WIDE.U32 R6, R17, 0x38e38e39, RZ ;  /* 0x38e38e3911067825 */ /* 0x000fe200078e00ff */
[----:B------:R-:W-:Y:S02]  /*63d0*/  SEL R6, RZ, 0x1, !P0 ;  /* 0x00000001ff067807 */ /* 0x000fe40004000000 */
[----:B------:R0:W-:Y:S01]  /*63e0*/  @P1 SYNCS.ARRIVE.TRANS64.A1T0 RZ, [R8+URZ+0xa8], RZ ;  /* 0x0000a8ff08ff19a7 */ /* 0x0001e2000810003f */
[----:B------:R-:W-:Y:S02]  /*63f0*/  IADD3 R4, P1, R4, UR20, RZ ;  /* 0x0000001404047c10 */ /* 0x000fe4000ff3e0ff */
[----:B------:R-:W-:Y:S01]  /*6400*/  LOP3.LUT R3, R3, R6, RZ, 0x3c, !PT ;  /* 0x0000000603037212 */ /* 0x000fe200078e3cff */
[----:B------:R-:W-:Y:S01]  /*6410*/  IMAD.MOV.U32 R6, RZ, RZ, -0x1 ;  /* 0xffffffffff067424 */ /* 0x000fe200078e00ff */
[----:B------:R-:W-:Y:S02]  /*6420*/  IADD3.X R5, R5, UR13, RZ, P1, !PT ;  /* 0x0000000d05057c10 */ /* 0x000fe40008ffe4ff */
[----:B------:R-:W-:-:S02]  /*6430*/  ISETP.GE.U32.AND P0, PT, R4, UR6, PT ;  /* 0x0000000604007c0c */ /* 0x000fc4000bf06070 */
[----:B0-----:R-:W-:Y:S02]  /*6440*/  SHF.R.U32.HI R8, RZ, 0x1, R7 ;  /* 0x00000001ff087819 */ /* 0x001fe40000011607 */
[----:B------:R-:W-:Y:S02]  /*6450*/  ISETP.GE.U32.AND.EX P0, PT, R5, UR7, PT, P0 ;  /* 0x0000000705007c0c */ /* 0x000fe4000bf06100 */
[----:B------:R-:W-:Y:S01]  /*6460*/  @P2 LOP3.LUT R3, R3, 0x1, R8, 0x78, !PT ;  /* 0x0000000103032812 */ /* 0x000fe200078e7808 */
[----:B------:R-:W-:Y:S01]  /*6470*/  IMAD R17, R8, -0x9, R17 ;  /* 0xfffffff708117824 */ /* 0x000fe200078e0211 */
[----:B------:R-:W-:-:S09]  /*6480*/  PRMT R7, RZ, 0x7610, R7 ;  /* 0x00007610ff077816 */ /* 0x000fd20000000007 */
[----:B------:R-:W-:Y:S05]  /*6490*/  @P0 BRA `(.L_x_120) ;  /* 0x00000004004c0947 */ /* 0x000fea0003800000 */
[----:B------:R-:W0:Y:S01]  /*64a0*/  S2R R18, SR_CTAID.X ;  /* 0x0000000000127919 */ /* 0x000e220000002500 */
[----:B------:R-:W-:Y:S01]  /*64b0*/  ULDC.64 UR6, c[0x0][0x628] ;  /* 0x00018a0000067ab9 */ /* 0x000fe20000000a00 */
[----:B------:R-:W-:Y:S01]  /*64c0*/  ULDC UR8, c[0x0][0x630] ;  /* 0x00018c0000087ab9 */ /* 0x000fe20000000800 */
[----:B------:R-:W-:Y:S01]  /*64d0*/  ISETP.NE.U32.AND P0, PT, RZ, UR6, PT ;  /* 0x00000006ff007c0c */ /* 0x000fe2000bf05070 */
[----:B------:R-:W1:Y:S01]  /*64e0*/  S2R R19, SR_CTAID.Y ;  /* 0x0000000000137919 */ /* 0x000e620000002600 */
[----:B------:R-:W-:Y:S01]  /*64f0*/  ULDC UR9, c[0x0][0x150] ;  /* 0x0000540000097ab9 */ /* 0x000fe20000000800 */
[----:B------:R-:W-:Y:S01]  /*6500*/  IMAD.MOV.U32 R6, RZ, RZ, R4 ;  /* 0x000000ffff067224 */ /* 0x000fe200078e0004 */
[----:B------:R-:W-:Y:S01]  /*6510*/  ISETP.NE.AND.EX P0, PT, RZ, UR7, PT, P0 ;  /* 0x00000007ff007c0c */ /* 0x000fe2000bf05300 */
[----:B------:R-:W-:Y:S01]  /*6520*/  IMAD.MOV.U32 R7, RZ, RZ, R5 ;  /* 0x000000ffff077224 */ /* 0x000fe200078e0005 */
[----:B0-----:R-:W-:-:S11]  /*6530*/  I2FP.F32.U32 R20, R18 ;  /* 0x0000001200147245 */ /* 0x001fd60000201000 */
[----:B------:R-:W-:Y:S05]  /*6540*/  @!P0 BRA `(.L_x_121) ;  /* 0x0000000000288947 */ /* 0x000fea0003800000 */
[----:B------:R-:W-:Y:S02]  /*6550*/  ULDC UR5, c[0x0][0x634] ;  /* 0x00018d0000057ab9 */ /* 0x000fe40000000800 */
[----:B------:R-:W-:-:S05]  /*6560*/  IADD3 R7, P0, R4, UR5, RZ ;  /* 0x0000000504077c10 */ /* 0x000fca000ff1e0ff */
[----:B------:R-:W-:-:S04]  /*6570*/  IMAD.X R21, RZ, RZ, R5, P0 ;  /* 0x000000ffff157224 */ /* 0x000fc800000e0605 */
[----:B------:R-:W-:-:S04]  /*6580*/  IMAD.WIDE.U32 R8, R21, UR6, RZ ;  /* 0x0000000615087c25 */ /* 0x000fc8000f8e00ff */
[----:B------:R-:W-:-:S04]  /*6590*/  IMAD.WIDE.U32 R8, P0, R7, UR7, R8 ;  /* 0x0000000707087c25 */ /* 0x000fc8000f800008 */
[----:B------:R-:W-:-:S04]  /*65a0*/  IMAD.WIDE.U32 R6, R7, UR6, RZ ;  /* 0x0000000607067c25 */ /* 0x000fc8000f8e00ff */
[----:B------:R-:W-:Y:S01]  /*65b0*/  IMAD.MOV.U32 R6, RZ, RZ, R9 ;  /* 0x000000ffff067224 */ /* 0x000fe200078e0009 */
[----:B------:R-:W-:Y:S01]  /*65c0*/  IADD3 RZ, P1, R7, R8, RZ ;  /* 0x0000000807ff7210 */ /* 0x000fe20007f3e0ff */
[----:B------:R-:W-:-:S04]  /*65d0*/  IMAD.X R7, RZ, RZ, RZ, P0 ;  /* 0x000000ffff077224 */ /* 0x000fc800000e06ff */
[----:B------:R-:W-:-:S08]  /*65e0*/  IMAD.WIDE.U32.X R6, R21, UR7, R6, P1 ;  /* 0x0000000715067c25 */ /* 0x000fd000088e0406 */
.L_x_121:
[--C-:B------:R-:W-:Y:S01]  /*65f0*/  SHF.R.U64 R16, R6, UR8, R7.reuse ;  /* 0x0000000806107c19 */ /* 0x100fe20008001207 */
[----:B------:R-:W-:Y:S01]  /*6600*/  FMUL R20, R20, UR9 ;  /* 0x0000000914147c20 */ /* 0x000fe20008400000 */
[----:B------:R-:W0:Y:S01]  /*6610*/  LDC R21, c[0x0][0x144] ;  /* 0x00005100ff157b82 */ /* 0x000e220000000800 */
[----:B-1----:R-:W-:Y:S01]  /*6620*/  I2FP.F32.U32 R8, R19 ;  /* 0x0000001300087245 */ /* 0x002fe20000201000 */
[----:B------:R-:W-:Y:S01]  /*6630*/  ULDC UR5, c[0x0][0x154] ;  /* 0x0000550000057ab9 */ /* 0x000fe20000000800 */
[----:B------:R-:W-:Y:S01]  /*6640*/  SHF.R.U32.HI R6, RZ, UR8, R7 ;  /* 0x00000008ff067c19 */ /* 0x000fe20008011607 */
[----:B------:R-:W-:Y:S01]  /*6650*/  ULDC.64 UR6, c[0x0][0x620] ;  /* 0x0001880000067ab9 */ /* 0x000fe20000000a00 */
[----:B------:R-:W-:Y:S01]  /*6660*/  IADD3 R7, P0, RZ, -R16, RZ ;  /* 0x80000010ff077210 */ /* 0x000fe20007f1e0ff */
[----:B------:R-:W1:Y:S01]  /*6670*/  F2I.U32.TRUNC.NTZ R20, R20 ;  /* 0x0000001400147305 */ /* 0x000e62000020f000 */
[----:B------:R-:W-:Y:S01]  /*6680*/  FMUL R8, R8, UR5 ;  /* 0x0000000508087c20 */ /* 0x000fe20008400000 */
[----:B------:R-:W2:Y:S01]  /*6690*/  LDC R22, c[0x0][0x148] ;  /* 0x00005200ff167b82 */ /* 0x000ea20000000800 */
[----:B------:R-:W-:Y:S01]  /*66a0*/  ULDC UR5, c[0x0][0x618] ;  /* 0x0001860000057ab9 */ /* 0x000fe20000000800 */
[----:B------:R-:W-:-:S04]  /*66b0*/  IMAD.X R6, RZ, RZ, ~R6, P0 ;  /* 0x000000ffff067224 */ /* 0x000fc800000e0e06 */
[----:B------:R-:W-:Y:S01]  /*66c0*/  IMAD R6, R6, UR6, RZ ;  /* 0x0000000606067c24 */ /* 0x000fe2000f8e02ff */
[----:B------:R-:W3:Y:S03]  /*66d0*/  F2I.U32.TRUNC.NTZ R8, R8 ;  /* 0x0000000800087305 */ /* 0x000ee6000020f000 */
[C---:B------:R-:W-:Y:S02]  /*66e0*/  IMAD R9, R7.reuse, UR7, R6 ;  /* 0x0000000707097c24 */ /* 0x040fe4000f8e0206 */
[----:B------:R-:W-:Y:S01]  /*66f0*/  IMAD.WIDE.U32 R6, R7, UR6, R4 ;  /* 0x0000000607067c25 */ /* 0x000fe2000f8e0004 */
[----:B------:R-:W-:Y:S02]  /*6700*/  ULDC.64 UR6, c[0x0][0x640] ;  /* 0x0001900000067ab9 */ /* 0x000fe40000000a00 */
[----:B------:R-:W-:Y:S01]  /*6710*/  ISETP.NE.U32.AND P0, PT, RZ, UR6, PT ;  /* 0x00000006ff007c0c */ /* 0x000fe2000bf05070 */
[----:B-1----:R-:W-:-:S02]  /*6720*/  IMAD.MOV R20, RZ, RZ, -R20 ;  /* 0x000000ffff147224 */ /* 0x002fc400078e0a14 */
[----:B------:R-:W-:Y:S01]  /*6730*/  IMAD.IADD R7, R7, 0x1, R9 ;  /* 0x0000000107077824 */ /* 0x000fe200078e0209 */
[----:B------:R-:W-:Y:S01]  /*6740*/  ISETP.NE.AND.EX P0, PT, RZ, UR7, PT, P0 ;  /* 0x00000007ff007c0c */ /* 0x000fe2000bf05300 */
[----:B0-----:R-:W-:-:S03]  /*6750*/  IMAD R18, R21, R20, R18 ;  /* 0x0000001415127224 */ /* 0x001fc600078e0212 */
[--C-:B------:R-:W-:Y:S01]  /*6760*/  SHF.R.U64 R20, R6, UR5, R7.reuse ;  /* 0x0000000506147c19 */ /* 0x100fe20008001207 */
[----:B---3--:R-:W-:Y:S01]  /*6770*/  IMAD.MOV R6, RZ, RZ, -R8 ;  /* 0x000000ffff067224 */ /* 0x008fe200078e0a08 */
[----:B------:R-:W-:Y:S01]  /*6780*/  SHF.R.U32.HI R7, RZ, UR5, R7 ;  /* 0x00000005ff077c19 */ /* 0x000fe20008011607 */
[----:B------:R-:W-:Y:S02]  /*6790*/  ULDC UR5, c[0x0][0x608] ;  /* 0x0001820000057ab9 */ /* 0x000fe40000000800 */
[----:B--2---:R-:W-:Y:S01]  /*67a0*/  @P4 IMAD R18, R22, R6, R19 ;  /* 0x0000000616124224 */ /* 0x004fe200078e0213 */
[--C-:B------:R-:W-:Y:S02]  /*67b0*/  SHF.R.U64 R22, R20, UR5, R7.reuse ;  /* 0x0000000514167c19 */ /* 0x100fe40008001207 */
[----:B------:R-:W-:Y:S01]  /*67c0*/  SHF.R.U32.HI R7, RZ, UR5, R7 ;  /* 0x00000005ff077c19 */ /* 0x000fe20008011607 */
[----:B------:R-:W-:-:S03]  /*67d0*/  ULDC UR5, c[0x0][0x658] ;  /* 0x0001960000057ab9 */ /* 0x000fc60000000800 */
[--C-:B------:R-:W-:Y:S02]  /*67e0*/  SHF.R.U64 R19, R22, UR5, R7.reuse ;  /* 0x0000000516137c19 */ /* 0x100fe40008001207 */
[----:B------:R-:W-:-:S03]  /*67f0*/  SHF.R.U32.HI R21, RZ, UR5, R7 ;  /* 0x00000005ff157c19 */ /* 0x000fc60008011607 */
[----:B------:R-:W-:Y:S02]  /*6800*/  IMAD.MOV.U32 R8, RZ, RZ, R19 ;  /* 0x000000ffff087224 */ /* 0x000fe400078e0013 */
[----:B------:R-:W-:Y:S01]  /*6810*/  IMAD.MOV.U32 R7, RZ, RZ, R21 ;  /* 0x000000ffff077224 */ /* 0x000fe200078e0015 */
[----:B------:R-:W-:Y:S06]  /*6820*/  @!P0 BRA `(.L_x_122) ;  /* 0x00000000002c8947 */ /* 0x000fec0003800000 */
        /* <DEDUP_REMOVED lines=9> */
[----:B------:R-:W-:-:S04]  /*68c0*/  IMAD.WIDE.U32.X R6, R21, UR7, R6, P1 ;  /* 0x0000000715067c25 */ /* 0x000fc800088e0406 */
[----:B------:R-:W-:-:S07]  /*68d0*/  IMAD.MOV.U32 R8, RZ, RZ, R6 ;  /* 0x000000ffff087224 */ /* 0x000fce00078e0006 */
.L_x_122:
[----:B------:R-:W-:Y:S01]  /*68e0*/  ULDC UR5, c[0x0][0x648] ;  /* 0x0001920000057ab9 */ /* 0x000fe20000000800 */
[----:B------:R-:W-:Y:S01]  /*68f0*/  LOP3.LUT R6, R22, UR17, RZ, 0xc0, !PT ;  /* 0x0000001116067c12 */ /* 0x000fe2000f8ec0ff */
[----:B------:R-:W-:Y:S01]  /*6900*/  ULDC UR6, c[0x0][0x610] ;  /* 0x0001840000067ab9 */ /* 0x000fe20000000800 */
[----:B------:R-:W-:Y:S01]  /*6910*/  SHF.R.U64 R7, R8, UR5, R7 ;  /* 0x0000000508077c19 */ /* 0x000fe20008001207 */
[----:B------:R-:W-:Y:S01]  /*6920*/  ULDC UR5, c[0x0][0x638] ;  /* 0x00018e0000057ab9 */ /* 0x000fe20000000800 */
[----:B------:R-:W-:-:S03]  /*6930*/  LOP3.LUT R20, R20, UR4, RZ, 0xc0, !PT ;  /* 0x0000000414147c12 */ /* 0x000fc6000f8ec0ff */
[----:B------:R-:W-:Y:S02]  /*6940*/  IMAD.MOV R8, RZ, RZ, -R7 ;  /* 0x000000ffff087224 */ /* 0x000fe400078e0a07 */
[----:B------:R-:W-:Y:S02]  /*6950*/  IMAD R7, R7, UR18, R6 ;  /* 0x0000001207077c24 */ /* 0x000fe4000f8e0206 */
[----:B------:R-:W-:Y:S01]  /*6960*/  IMAD R19, R8, UR5, R19 ;  /* 0x0000000508137c24 */ /* 0x000fe2000f8e0213 */
[----:B------:R-:W-:Y:S01]  /*6970*/  ULDC UR5, c[0x0][0x600] ;  /* 0x0001800000057ab9 */ /* 0x000fe20000000800 */
[----:B------:R-:W-:Y:S02]  /*6980*/  IMAD R18, R7, UR6, R18 ;  /* 0x0000000607127c24 */ /* 0x000fe4000f8e0212 */
[----:B------:R-:W-:Y:S02]  /*6990*/  IMAD R19, R19, UR5, R20 ;  /* 0x0000000513137c24 */ /* 0x000fe4000f8e0214 */
[----:B------:R-:W-:-:S03]  /*69a0*/  IMAD.MOV.U32 R7, RZ, RZ, 0x1 ;  /* 0x00000001ff077424 */ /* 0x000fc600078e00ff */
[----:B------:R-:W-:Y:S02]  /*69b0*/  SEL R6, R19, R18, !P4 ;  /* 0x0000001213067207 */ /* 0x000fe40006000000 */
[----:B------:R-:W-:-:S07]  /*69c0*/  SEL R18, R18, R19, !P4 ;  /* 0x0000001312127207 */ /* 0x000fce0006000000 */
.L_x_120:
[----:B------:R-:W-:Y:S05]  /*69d0*/  BSYNC B1 ;  /* 0x0000000000017941 */ /* 0x000fea0003800000 */
.L_x_119:
[----:B------:R-:W-:-:S13]  /*69e0*/  LOP3.LUT P0, RZ, R7, 0xff, RZ, 0xc0, !PT ;  /* 0x000000ff07ff7812 */ /* 0x000fda000780c0ff */
[----:B------:R-:W-:Y:S05]  /*69f0*/  @P0 BRA `(.L_x_123) ;  /* 0xfffffff400480947 */ /* 0x000fea000383ffff */
[----:B------:R-:W-:Y:S05]  /*6a00*/  BSYNC B0 ;  /* 0x0000000000007941 */ /* 0x000fea0003800000 */
.L_x_112:
[----:B------:R-:W-:-:S03]  /*6a10*/  UMOV UR5, 0xffffffff ;  /* 0xffffffff00057882 */ /* 0x000fc60000000000 */
[----:B------:R-:W-:Y:S05]  /*6a20*/  BRA.DIV UR5, `(.L_x_124) ;  /* 0x0000000605d07947 */ /* 0x000fea000b800000 */
[----:B------:R-:W-:-:S13]  /*6a30*/  ELECT P0, URZ, PT ;  /* 0x00000000003f782f */ /* 0x000fda0003800000 */
.L_x_143:
[----:B------:R-:W-:Y:S04]  /*6a40*/  BSSY B0, `(.L_x_125) ;  /* 0x0000058000007945 */ /* 0x000fe80003800000 */
[----:B------:R-:W-:Y:S05]  /*6a50*/  @!P0 BRA `(.L_x_126) ;  /* 0x0000000400588947 */ /* 0x000fea0003800000 */
[----:B------:R-:W-:-:S04]  /*6a60*/  LOP3.LUT R2, R2, 0x2, RZ, 0xfc, !PT ;  /* 0x0000000202027812 */ /* 0x000fc800078efcff */
[----:B------:R-:W-:-:S13]  /*6a70*/  ISETP.NE.AND P0, PT, R2, 0x3, PT ;  /* 0x000000030200780c */ /* 0x000fda0003f05270 */
[----:B------:R-:W-:Y:S05]  /*6a80*/  @!P0 BRA `(.L_x_127) ;  /* 0x0000000000048947 */ /* 0x000fea0003800000 */
[----:B------:R-:W-:Y:S01]  /*6a90*/  BPT.TRAP 0x1 ;  /* 0x000000040000795c */ /* 0x000fe20000300000 */
.L_x_127:
[----:B------:R-:W0:Y:S01]  /*6aa0*/  S2R R5, SR_CgaCtaId ;  /* 0x0000000000057919 */ /* 0x000e220000008800 */
[----:B------:R-:W-:Y:S02]  /*6ab0*/  MOV R0, 0x400 ;  /* 0x0000040000007802 */ /* 0x000fe40000000f00 */
[----:B------:R-:W-:Y:S02]  /*6ac0*/  SHF.L.U32 R4, R3, 0x1f, RZ ;  /* 0x0000001f03047819 */ /* 0x000fe400000006ff */
[----:B0-----:R-:W-:-:S05]  /*6ad0*/  LEA R0, R5, R0, 0x18 ;  /* 0x0000000005007211 */ /* 0x001fca00078ec0ff */
[----:B------:R-:W-:-:S04]  /*6ae0*/  VIADD R0, R0, 0x48 ;  /* 0x0000004800007836 */ /* 0x000fc80000000000 */
[C---:B------:R-:W-:Y:S02]  /*6af0*/  IMAD R7, R17.reuse, 0x8, R0 ;  /* 0x0000000811077824 */ /* 0x040fe400078e0200 */
[----:B------:R-:W-:Y:S02]  /*6b00*/  VIADD R17, R17, 0x1 ;  /* 0x0000000111117836 */ /* 0x000fe40000000000 */
[----:B------:R-:W0:Y:S03]  /*6b10*/  SYNCS.PHASECHK.TRANS64.TRYWAIT P0, [R7+URZ], R4 ;  /* 0x00000004070075a7 */ /* 0x000e26000800017f */
[----:B------:R-:W-:-:S04]  /*6b20*/  ISETP.NE.AND P1, PT, R17, 0x9, PT ;  /* 0x000000091100780c */ /* 0x000fc80003f25270 */
[----:B------:R-:W-:Y:S02]  /*6b30*/  SEL R2, RZ, 0x1, P1 ;  /* 0x00000001ff027807 */ /* 0x000fe40000800000 */
[----:B------:R-:W-:Y:S02]  /*6b40*/  SEL R17, R17, RZ, P1 ;  /* 0x000000ff11117207 */ /* 0x000fe40000800000 */
[----:B------:R-:W-:-:S03]  /*6b50*/  LOP3.LUT R6, R3, R2, RZ, 0x3c, !PT ;  /* 0x0000000203067212 */ /* 0x000fc600078e3cff */
[----:B------:R-:W-:Y:S01]  /*6b60*/  IMAD R8, R17, 0x8, R0 ;  /* 0x0000000811087824 */ /* 0x000fe200078e0200 */
[----:B------:R-:W-:Y:S01]  /*6b70*/  SHF.L.U32 R5, R6, 0x1f, RZ ;  /* 0x0000001f06057819 */ /* 0x000fe200000006ff */
[----:B0-----:R-:W-:Y:S06]  /*6b80*/  @!P0 BRA `(.L_x_128) ;  /* 0x0000000400988947 */ /* 0x001fec0003800000 */
.L_x_144:
[----:B------:R-:W1:Y:S01]  /*6b90*/  SYNCS.PHASECHK.TRANS64.TRYWAIT P0, [R8+URZ], R5 ;  /* 0x00000005080075a7 */ /* 0x000e62000800017f */
[----:B------:R-:W-:-:S05]  /*6ba0*/  VIADD R2, R17, 0x1 ;  /* 0x0000000111027836 */ /* 0x000fca0000000000 */
[----:B------:R-:W-:-:S04]  /*6bb0*/  ISETP.NE.AND P1, PT, R2, 0x9, PT ;  /* 0x000000090200780c */ /* 0x000fc80003f25270 */
[----:B------:R-:W-:Y:S02]  /*6bc0*/  SEL R3, RZ, 0x1, P1 ;  /* 0x00000001ff037807 */ /* 0x000fe40000800000 */
[----:B0-----:R-:W-:Y:S02]  /*6bd0*/  SEL R7, R2, RZ, P1 ;  /* 0x000000ff02077207 */ /* 0x001fe40000800000 */
[----:B------:R-:W-:-:S03]  /*6be0*/  LOP3.LUT R6, R6, R3, RZ, 0x3c, !PT ;  /* 0x0000000306067212 */ /* 0x000fc600078e3cff */
[----:B------:R-:W-:Y:S01]  /*6bf0*/  IMAD R9, R7, 0x8, R0 ;  /* 0x0000000807097824 */ /* 0x000fe200078e0200 */
[----:B------:R-:W-:Y:S01]  /*6c00*/  SHF.L.U32 R4, R6, 0x1f, RZ ;  /* 0x0000001f06047819 */ /* 0x000fe200000006ff */
[----:B-1----:R-:W-:Y:S06]  /*6c10*/  @!P0 BRA `(.L_x_129) ;  /* 0x0000000400888947 */ /* 0x002fec0003800000 */
.L_x_145:
[----:B------:R-:W1:Y:S01]  /*6c20*/  SYNCS.PHASECHK.TRANS64.TRYWAIT P0, [R9+URZ], R4 ;  /* 0x00000004090075a7 */ /* 0x000e62000800017f */
[----:B------:R-:W-:-:S05]  /*6c30*/  VIADD R2, R7, 0x1 ;  /* 0x0000000107027836 */ /* 0x000fca0000000000 */
[----:B------:R-:W-:-:S04]  /*6c40*/  ISETP.NE.AND P1, PT, R2, 0x9, PT ;  /* 0x000000090200780c */ /* 0x000fc80003f25270 */
[----:B------:R-:W-:Y:S02]  /*6c50*/  SEL R3, RZ, 0x1, P1 ;  /* 0x00000001ff037807 */ /* 0x000fe40000800000 */
[----:B------:R-:W-:Y:S02]  /*6c60*/  SEL R7, R2, RZ, P1 ;  /* 0x000000ff02077207 */ /* 0x000fe40000800000 */
[----:B------:R-:W-:-:S03]  /*6c70*/  LOP3.LUT R6, R6, R3, RZ, 0x3c, !PT ;  /* 0x0000000306067212 */ /* 0x000fc600078e3cff */
[----:B0-----:R-:W-:Y:S01]  /*6c80*/  IMAD R8, R7, 0x8, R0 ;  /* 0x0000000807087824 */ /* 0x001fe200078e0200 */
[----:B------:R-:W-:Y:S01]  /*6c90*/  SHF.L.U32 R5, R6, 0x1f, RZ ;  /* 0x0000001f06057819 */ /* 0x000fe200000006ff */
[----:B-1----:R-:W-:Y:S06]  /*6ca0*/  @!P0 BRA `(.L_x_130) ;  /* 0x0000000400788947 */ /* 0x002fec0003800000 */
.L_x_146:
        /* <DEDUP_REMOVED lines=9> */
.L_x_147:
        /* <DEDUP_REMOVED lines=9> */
.L_x_148:
        /* <DEDUP_REMOVED lines=9> */
.L_x_149:
[----:B------:R-:W1:Y:S01]  /*6e60*/  SYNCS.PHASECHK.TRANS64.TRYWAIT P0, [R9+URZ], R4 ;  /* 0x00000004090075a7 */ /* 0x000e62000800017f */
[----:B------:R-:W-:-:S05]  /*6e70*/  VIADD R2, R7, 0x1 ;  /* 0x0000000107027836 */ /* 0x000fca0000000000 */
[----:B------:R-:W-:-:S04]  /*6e80*/  ISETP.NE.AND P1, PT, R2, 0x9, PT ;  /* 0x000000090200780c */ /* 0x000fc80003f25270 */
[----:B------:R-:W-:Y:S02]  /*6e90*/  SEL R3, RZ, 0x1, P1 ;  /* 0x00000001ff037807 */ /* 0x000fe40000800000 */
[----:B------:R-:W-:Y:S02]  /*6ea0*/  SEL R7, R2, RZ, P1 ;  /* 0x000000ff02077207 */ /* 0x000fe40000800000 */
[----:B------:R-:W-:-:S03]  /*6eb0*/  LOP3.LUT R11, R6, R3, RZ, 0x3c, !PT ;  /* 0x00000003060b7212 */ /* 0x000fc600078e3cff */
[----:B------:R-:W-:Y:S01]  /*6ec0*/  IMAD R6, R7, 0x8, R0 ;  /* 0x0000000807067824 */ /* 0x000fe200078e0200 */
[----:B0-----:R-:W-:Y:S01]  /*6ed0*/  SHF.L.U32 R5, R11, 0x1f, RZ ;  /* 0x0000001f0b057819 */ /* 0x001fe200000006ff */
[----:B-1----:R-:W-:Y:S06]  /*6ee0*/  @!P0 BRA `(.L_x_134) ;  /* 0x0000000400388947 */ /* 0x002fec0003800000 */
.L_x_150:
[----:B------:R-:W1:Y:S01]  /*6ef0*/  SYNCS.PHASECHK.TRANS64.TRYWAIT P0, [R6+URZ], R5 ;  /* 0x00000005060075a7 */ /* 0x000e62000800017f */
[----:B------:R-:W-:-:S05]  /*6f00*/  VIADD R2, R7, 0x1 ;  /* 0x0000000107027836 */ /* 0x000fca0000000000 */
[----:B------:R-:W-:-:S04]  /*6f10*/  ISETP.NE.AND P1, PT, R2, 0x9, PT ;  /* 0x000000090200780c */ /* 0x000fc80003f25270 */
[----:B0-----:R-:W-:Y:S02]  /*6f20*/  SEL R4, RZ, 0x1, P1 ;  /* 0x00000001ff047807 */ /* 0x001fe40000800000 */
[----:B------:R-:W-:Y:S02]  /*6f30*/  SEL R3, R2, RZ, P1 ;  /* 0x000000ff02037207 */ /* 0x000fe40000800000 */
[----:B------:R-:W-:Y:S01]  /*6f40*/  LOP3.LUT R4, R11, R4, RZ, 0x3c, !PT ;  /* 0x000000040b047212 */ /* 0x000fe200078e3cff */
[----:B-1----:R-:W-:Y:S06]  /*6f50*/  @!P0 BRA `(.L_x_135) ;  /* 0x0000000400308947 */ /* 0x002fec0003800000 */
.L_x_151:
[----:B------:R-:W-:Y:S01]  /*6f60*/  IMAD R3, R3, 0x8, R0 ;  /* 0x0000000803037824 */ /* 0x000fe200078e0200 */
[----:B------:R-:W-:-:S07]  /*6f70*/  SHF.L.U32 R0, R4, 0x1f, RZ ;  /* 0x0000001f04007819 */ /* 0x000fce00000006ff */
.L_x_136:
[----:B-1----:R1:W2:Y:S02]  /*6f80*/  SYNCS.PHASECHK.TRANS64.TRYWAIT P0, [R3+URZ], R0 ;  /* 0x00000000030075a7 */ /* 0x0022a4000800017f */
[----:B--2---:R-:W-:Y:S05]  /*6f90*/  @!P0 NANOSLEEP.SYNCS 0x989680 ;  /* 0x009896800000895d */ /* 0x004fea0003900000 */
[----:B------:R-:W2:Y:S02]  /*6fa0*/  @!P0 SYNCS.PHASECHK.TRANS64 P0, [R3+URZ], R0 ;  /* 0x00000000030085a7 */ /* 0x000ea4000800007f */
[----:B--2---:R-:W-:Y:S05]  /*6fb0*/  @!P0 BRA `(.L_x_136) ;  /* 0xfffffffc00f08947 */ /* 0x004fea000383ffff */
.L_x_126:
[----:B------:R-:W-:Y:S05]  /*6fc0*/  BSYNC B0 ;  /* 0x0000000000007941 */ /* 0x000fea0003800000 */
.L_x_125:
[----:B------:R-:W-:Y:S05]  /*6fd0*/  EXIT ;  /* 0x000000000000794d */ /* 0x000fea0003800000 */
.L_x_22:
[----:B-1----:R-:W-:-:S04]  /*6fe0*/  IMAD.U32 R9, RZ, RZ, UR6 ;  /* 0x00000006ff097e24 */ /* 0x002fc8000f8e00ff */
[----:B------:R1:W3:Y:S03]  /*6ff0*/  SYNCS.PHASECHK.TRANS64.TRYWAIT P0, [R9+URZ], R8 ;  /* 0x00000008090075a7 */ /* 0x0002e6000800017f */
[----:B---3--:R-:W-:Y:S05]  /*7000*/  @!P0 NANOSLEEP.SYNCS 0x989680 ;  /* 0x009896800000895d */ /* 0x008fea0003900000 */
[----:B------:R-:W3:Y:S02]  /*7010*/  @!P0 SYNCS.PHASECHK.TRANS64 P0, [R9+URZ], R8 ;  /* 0x00000008090085a7 */ /* 0x000ee4000800007f */
[----:B---3--:R-:W-:Y:S05]  /*7020*/  @!P0 BRA `(.L_x_22) ;  /* 0xfffffffc00ec8947 */ /* 0x008fea000383ffff */
[----:B------:R-:W-:Y:S05]  /*7030*/  BRA `(.L_x_21) ;  /* 0xffffffa400ac7947 */ /* 0x000fea000383ffff */
.L_x_28:
[----:B-1----:R-:W-:-:S04]  /*7040*/  IMAD.U32 R11, RZ, RZ, UR12 ;  /* 0x0000000cff0b7e24 */ /* 0x002fc8000f8e00ff */
[----:B------:R1:W3:Y:S03]  /*7050*/  SYNCS.PHASECHK.TRANS64.TRYWAIT P0, [R11+URZ], R10 ;  /* 0x0000000a0b0075a7 */ /* 0x0002e6000800017f */
[----:B---3--:R-:W-:Y:S05]  /*7060*/  @!P0 NANOSLEEP.SYNCS 0x989680 ;  /* 0x009896800000895d */ /* 0x008fea0003900000 */
[----:B------:R-:W3:Y:S02]  /*7070*/  @!P0 SYNCS.PHASECHK.TRANS64 P0, [R11+URZ], R10 ;  /* 0x0000000a0b0085a7 */ /* 0x000ee4000800007f */
[----:B---3--:R-:W-:Y:S05]  /*7080*/  @!P0 BRA `(.L_x_28) ;  /* 0xfffffffc00ec8947 */ /* 0x008fea000383ffff */
[----:B------:R-:W-:Y:S05]  /*7090*/  BRA `(.L_x_27) ;  /* 0xffffffac00647947 */ /* 0x000fea000383ffff */
.L_x_113:
[----:B------:R-:W-:Y:S01]  /*70a0*/  BSSY B1, `(.L_x_137) ;  /* 0x0000006000017945 */ /* 0x000fe20003800000 */
[----:B------:R-:W-:-:S07]  /*70b0*/  IMAD.MOV.U32 R7, RZ, RZ, -0x1 ;  /* 0xffffffffff077424 */ /* 0x000fce00078e00ff */
[----:B------:R-:W-:Y:S05]  /*70c0*/  WARPSYNC.COLLECTIVE R7, `(.L_x_138) ;  /* 0x00000000070c7348 */ /* 0x000fea0003c00000 */
[----:B------:R-:W-:Y:S02]  /*70d0*/  ELECT P0, UR62, PT ;  /* 0x00000000003e782f */ /* 0x000fe40003800000 */
[----:B------:R-:W-:Y:S01]  /*70e0*/  MOV R7, UR62 ;  /* 0x0000003e00077c02 */ /* 0x000fe20008000f00 */
[----:B------:R-:W-:Y:S10]  /*70f0*/  ENDCOLLECTIVE ;  /* 0x000000000000791b */ /* 0x000ff40003800000 */
.L_x_138:
[----:B------:R-:W-:Y:S05]  /*7100*/  BSYNC B1 ;  /* 0x0000000000017941 */ /* 0x000fea0003800000 */
.L_x_137:
[----:B------:R-:W-:Y:S05]  /*7110*/  BRA `(.L_x_139) ;  /* 0xffffffec008c7947 */ /* 0x000fea000383ffff */
.L_x_116:
[----:B0-----:R0:W1:Y:S02]  /*7120*/  SYNCS.PHASECHK.TRANS64.TRYWAIT P0, [R21+URZ+0x48], R8 ;  /* 0x00004808150075a7 */ /* 0x001064000800017f */
[----:B-1----:R-:W-:Y:S05]  /*7130*/  @!P0 NANOSLEEP.SYNCS 0x989680 ;  /* 0x009896800000895d */ /* 0x002fea0003900000 */
[----:B------:R-:W1:Y:S02]  /*7140*/  @!P0 SYNCS.PHASECHK.TRANS64 P0, [R21+URZ+0x48], R8 ;  /* 0x00004808150085a7 */ /* 0x000e64000800007f */
[----:B-1----:R-:W-:Y:S05]  /*7150*/  @!P0 BRA `(.L_x_116) ;  /* 0xfffffffc00f08947 */ /* 0x002fea000383ffff */
[----:B------:R-:W-:Y:S05]  /*7160*/  BRA `(.L_x_140) ;  /* 0xffffffec00c47947 */ /* 0x000fea000383ffff */
.L_x_124:
[----:B------:R-:W-:Y:S01]  /*7170*/  BSSY B0, `(.L_x_141) ;  /* 0x0000006000007945 */ /* 0x000fe20003800000 */
[----:B------:R-:W-:-:S07]  /*7180*/  IMAD.MOV.U32 R7, RZ, RZ, -0x1 ;  /* 0xffffffffff077424 */ /* 0x000fce00078e00ff */
[----:B------:R-:W-:Y:S05]  /*7190*/  WARPSYNC.COLLECTIVE R7, `(.L_x_142) ;  /* 0x00000000070c7348 */ /* 0x000fea0003c00000 */
[----:B------:R-:W-:Y:S02]  /*71a0*/  ELECT P0, UR62, PT ;  /* 0x00000000003e782f */ /* 0x000fe40003800000 */
[----:B------:R-:W-:Y:S01]  /*71b0*/  MOV R7, UR62 ;  /* 0x0000003e00077c02 */ /* 0x000fe20008000f00 */
[----:B------:R-:W-:Y:S10]  /*71c0*/  ENDCOLLECTIVE ;  /* 0x000000000000791b */ /* 0x000ff40003800000 */
.L_x_142:
[----:B------:R-:W-:Y:S05]  /*71d0*/  BSYNC B0 ;  /* 0x0000000000007941 */ /* 0x000fea0003800000 */
.L_x_141:
[----:B------:R-:W-:Y:S05]  /*71e0*/  BRA `(.L_x_143) ;  /* 0xfffffff800147947 */ /* 0x000fea000383ffff */
.L_x_128:
[----:B0-----:R0:W1:Y:S02]  /*71f0*/  SYNCS.PHASECHK.TRANS64.TRYWAIT P0, [R7+URZ], R4 ;  /* 0x00000004070075a7 */ /* 0x001064000800017f */
[----:B-1----:R-:W-:Y:S05]  /*7200*/  @!P0 NANOSLEEP.SYNCS 0x989680 ;  /* 0x009896800000895d */ /* 0x002fea0003900000 */
[----:B------:R-:W1:Y:S02]  /*7210*/  @!P0 SYNCS.PHASECHK.TRANS64 P0, [R7+URZ], R4 ;  /* 0x00000004070085a7 */ /* 0x000e64000800007f */
[----:B-1----:R-:W-:Y:S05]  /*7220*/  @!P0 BRA `(.L_x_128) ;  /* 0xfffffffc00f08947 */ /* 0x002fea000383ffff */
[----:B------:R-:W-:Y:S05]  /*7230*/  BRA `(.L_x_144) ;  /* 0xfffffff800547947 */ /* 0x000fea000383ffff */
.L_x_129:
[----:B0-----:R0:W1:Y:S02]  /*7240*/  SYNCS.PHASECHK.TRANS64.TRYWAIT P0, [R8+URZ], R5 ;  /* 0x00000005080075a7 */ /* 0x001064000800017f */
[----:B-1----:R-:W-:Y:S05]  /*7250*/  @!P0 NANOSLEEP.SYNCS 0x989680 ;  /* 0x009896800000895d */ /* 0x002fea0003900000 */
[----:B------:R-:W1:Y:S02]  /*7260*/  @!P0 SYNCS.PHASECHK.TRANS64 P0, [R8+URZ], R5 ;  /* 0x00000005080085a7 */ /* 0x000e64000800007f */
[----:B-1----:R-:W-:Y:S05]  /*7270*/  @!P0 BRA `(.L_x_129) ;  /* 0xfffffffc00f08947 */ /* 0x002fea000383ffff */
[----:B------:R-:W-:Y:S05]  /*7280*/  BRA `(.L_x_145) ;  /* 0xfffffff800647947 */ /* 0x000fea000383ffff */
.L_x_130:
[----:B0-----:R0:W1:Y:S02]  /*7290*/  SYNCS.PHASECHK.TRANS64.TRYWAIT P0, [R9+URZ], R4 ;  /* 0x00000004090075a7 */ /* 0x001064000800017f */
[----:B-1----:R-:W-:Y:S05]  /*72a0*/  @!P0 NANOSLEEP.SYNCS 0x989680 ;  /* 0x009896800000895d */ /* 0x002fea0003900000 */
[----:B------:R-:W1:Y:S02]  /*72b0*/  @!P0 SYNCS.PHASECHK.TRANS64 P0, [R9+URZ], R4 ;  /* 0x00000004090085a7 */ /* 0x000e64000800007f */
[----:B-1----:R-:W-:Y:S05]  /*72c0*/  @!P0 BRA `(.L_x_130) ;  /* 0xfffffffc00f08947 */ /* 0x002fea000383ffff */
[----:B------:R-:W-:Y:S05]  /*72d0*/  BRA `(.L_x_146) ;  /* 0xfffffff800747947 */ /* 0x000fea000383ffff */
.L_x_131:
[----:B0-----:R0:W1:Y:S02]  /*72e0*/  SYNCS.PHASECHK.TRANS64.TRYWAIT P0, [R8+URZ], R5 ;  /* 0x00000005080075a7 */ /* 0x001064000800017f */
[----:B-1----:R-:W-:Y:S05]  /*72f0*/  @!P0 NANOSLEEP.SYNCS 0x989680 ;  /* 0x009896800000895d */ /* 0x002fea0003900000 */
[----:B------:R-:W1:Y:S02]  /*7300*/  @!P0 SYNCS.PHASECHK.TRANS64 P0, [R8+URZ], R5 ;  /* 0x00000005080085a7 */ /* 0x000e64000800007f */
[----:B-1----:R-:W-:Y:S05]  /*7310*/  @!P0 BRA `(.L_x_131) ;  /* 0xfffffffc00f08947 */ /* 0x002fea000383ffff */
[----:B------:R-:W-:Y:S05]  /*7320*/  BRA `(.L_x_147) ;  /* 0xfffffff800847947 */ /* 0x000fea000383ffff */
.L_x_132:
[----:B0-----:R0:W1:Y:S02]  /*7330*/  SYNCS.PHASECHK.TRANS64.TRYWAIT P0, [R9+URZ], R4 ;  /* 0x00000004090075a7 */ /* 0x001064000800017f */
[----:B-1----:R-:W-:Y:S05]  /*7340*/  @!P0 NANOSLEEP.SYNCS 0x989680 ;  /* 0x009896800000895d */ /* 0x002fea0003900000 */
[----:B------:R-:W1:Y:S02]  /*7350*/  @!P0 SYNCS.PHASECHK.TRANS64 P0, [R9+URZ], R4 ;  /* 0x00000004090085a7 */ /* 0x000e64000800007f */
[----:B-1----:R-:W-:Y:S05]  /*7360*/  @!P0 BRA `(.L_x_132) ;  /* 0xfffffffc00f08947 */ /* 0x002fea000383ffff */
[----:B------:R-:W-:Y:S05]  /*7370*/  BRA `(.L_x_148) ;  /* 0xfffffff800947947 */ /* 0x000fea000383ffff */
.L_x_133:
[----:B0-----:R0:W1:Y:S02]  /*7380*/  SYNCS.PHASECHK.TRANS64.TRYWAIT P0, [R8+URZ], R5 ;  /* 0x00000005080075a7 */ /* 0x001064000800017f */
[----:B-1----:R-:W-:Y:S05]  /*7390*/  @!P0 NANOSLEEP.SYNCS 0x989680 ;  /* 0x009896800000895d */ /* 0x002fea0003900000 */
[----:B------:R-:W1:Y:S02]  /*73a0*/  @!P0 SYNCS.PHASECHK.TRANS64 P0, [R8+URZ], R5 ;  /* 0x00000005080085a7 */ /* 0x000e64000800007f */
[----:B-1----:R-:W-:Y:S05]  /*73b0*/  @!P0 BRA `(.L_x_133) ;  /* 0xfffffffc00f08947 */ /* 0x002fea000383ffff */
[----:B------:R-:W-:Y:S05]  /*73c0*/  BRA `(.L_x_149) ;  /* 0xfffffff800a47947 */ /* 0x000fea000383ffff */
.L_x_134:
[----:B0-----:R0:W1:Y:S02]  /*73d0*/  SYNCS.PHASECHK.TRANS64.TRYWAIT P0, [R9+URZ], R4 ;  /* 0x00000004090075a7 */ /* 0x001064000800017f */
[----:B-1----:R-:W-:Y:S05]  /*73e0*/  @!P0 NANOSLEEP.SYNCS 0x989680 ;  /* 0x009896800000895d */ /* 0x002fea0003900000 */
[----:B------:R-:W1:Y:S02]  /*73f0*/  @!P0 SYNCS.PHASECHK.TRANS64 P0, [R9+URZ], R4 ;  /* 0x00000004090085a7 */ /* 0x000e64000800007f */
[----:B-1----:R-:W-:Y:S05]  /*7400*/  @!P0 BRA `(.L_x_134) ;  /* 0xfffffffc00f08947 */ /* 0x002fea000383ffff */
[----:B------:R-:W-:Y:S05]  /*7410*/  BRA `(.L_x_150) ;  /* 0xfffffff800b47947 */ /* 0x000fea000383ffff */
.L_x_135:
[----:B0-----:R0:W1:Y:S02]  /*7420*/  SYNCS.PHASECHK.TRANS64.TRYWAIT P0, [R6+URZ], R5 ;  /* 0x00000005060075a7 */ /* 0x001064000800017f */
[----:B-1----:R-:W-:Y:S05]  /*7430*/  @!P0 NANOSLEEP.SYNCS 0x989680 ;  /* 0x009896800000895d */ /* 0x002fea0003900000 */
[----:B------:R-:W1:Y:S02]  /*7440*/  @!P0 SYNCS.PHASECHK.TRANS64 P0, [R6+URZ], R5 ;  /* 0x00000005060085a7 */ /* 0x000e64000800007f */
[----:B-1----:R-:W-:Y:S05]  /*7450*/  @!P0 BRA `(.L_x_135) ;  /* 0xfffffffc00f08947 */ /* 0x002fea000383ffff */
[----:B------:R-:W-:Y:S05]  /*7460*/  BRA `(.L_x_151) ;  /* 0xfffffff800bc7947 */ /* 0x000fea000383ffff */
.L_x_152:
[----:B------:R-:W-:-:S00]  /*7470*/  BRA `(.L_x_152) ;  /* 0xfffffffc00fc7947 */ /* 0x000fc0000383ffff */
[----:B------:R-:W-:-:S00]  /*7480*/  NOP ;  /* 0x0000000000007918 */ /* 0x000fc00000000000 */
[----:B------:R-:W-:-:S00]  /*7490*/  NOP ;  /* 0x0000000000007918 */ /* 0x000fc00000000000 */
[----:B------:R-:W-:-:S00]  /*74a0*/  NOP ;  /* 0x0000000000007918 */ /* 0x000fc00000000000 */
[----:B------:R-:W-:-:S00]  /*74b0*/  NOP ;  /* 0x0000000000007918 */ /* 0x000fc00000000000 */
[----:B------:R-:W-:-:S00]  /*74c0*/  NOP ;  /* 0x0000000000007918 */ /* 0x000fc00000000000 */
[----:B------:R-:W-:-:S00]  /*74d0*/  NOP ;  /* 0x0000000000007918 */ /* 0x000fc00000000000 */
[----:B------:R-:W-:-:S00]  /*74e0*/  NOP ;  /* 0x0000000000007918 */ /* 0x000fc00000000000 */
[----:B------:R-:W-:-:S00]  /*74f0*/  NOP ;  /* 0x0000000000007918 */ /* 0x000fc00000000000 */
.L_x_153:


//--------------------- .nv.shared._ZN7cutlass13device_kernelINS_4gemm6kernel13GemmUniversalIN4cute5tupleIJiiiiEEENS1_10collective13CollectiveMmaINS1_37MainloopSm90TmaGmmaWarpSpecializedFP8ILi9ENS5_IJNS4_1CILi4EEENSA_ILi1EEESC_EEENS1_35KernelTmaWarpSpecializedCooperativeEEENS5_IJNSA_ILi128EEENSA_ILi64EEESG_EEENS_12float_e5m2_tENS5_IJlSC_lEEESJ_SK_NS4_8TiledMMAINS4_8MMA_AtomIJNS4_4SM904GMMA30MMA_64x64x32_F32E5M2E5M2_SS_TNILNSO_7ScaleInE1ELSQ_1EEEEEENS4_6LayoutINS5_IJNSA_ILi2EEESC_SC_EEENS5_IJSC_NSA_ILi0EEESW_EEEEENS5_IJNS4_10UnderscoreESZ_SZ_EEEEENS4_13SM90_TMA_LOADENS4_14ComposedLayoutINS4_7SwizzleILi3ELi4ELi3EEENS4_18smem_ptr_flag_bitsILi8EEENST_INS5_IJNSA_ILi8EEESG_EEENS5_IJSG_SC_EEEEEEEvNS4_8identityENS4_23SM90_TMA_LOAD_MULTICASTES1C_vS1D_EENS_8epilogue10collective6detail29Sm90TmaWarpSpecializedAdapterINS1H_15DefaultEpilogueISJ_SK_SK_NS1G_6thread17LinearCombinationISJ_Li1EffLNS1L_9ScaleType4KindE0ELNS_15FloatRoundStyleE2ESJ_EENS1_15EpilogueDefaultEEEEEvvEEEEvNT_6ParamsE --------------------------
	.section	.nv.shared._ZN7cutlass13device_kernelINS_4gemm6kernel13GemmUniversalIN4cute5tupleIJiiiiEEENS1_10collective13CollectiveMmaINS1_37MainloopSm90TmaGmmaWarpSpecializedFP8ILi9ENS5_IJNS4_1CILi4EEENSA_ILi1EEESC_EEENS1_35KernelTmaWarpSpecializedCooperativeEEENS5_IJNSA_ILi128EEENSA_ILi64EEESG_EEENS_12float_e5m2_tENS5_IJlSC_lEEESJ_SK_NS4_8TiledMMAINS4_8MMA_AtomIJNS4_4SM904GMMA30MMA_64x64x32_F32E5M2E5M2_SS_TNILNSO_7ScaleInE1ELSQ_1EEEEEENS4_6LayoutINS5_IJNSA_ILi2EEESC_SC_EEENS5_IJSC_NSA_ILi0EEESW_EEEEENS5_IJNS4_10UnderscoreESZ_SZ_EEEEENS4_13SM90_TMA_LOADENS4_14ComposedLayoutINS4_7SwizzleILi3ELi4ELi3EEENS4_18smem_ptr_flag_bitsILi8EEENST_INS5_IJNSA_ILi8EEESG_EEENS5_IJSG_SC_EEEEEEEvNS4_8identityENS4_23SM90_TMA_LOAD_MULTICASTES1C_vS1D_EENS_8epilogue10collective6detail29Sm90TmaWarpSpecializedAdapterINS1H_15DefaultEpilogueISJ_SK_SK_NS1G_6thread17LinearCombinationISJ_Li1EffLNS1L_9ScaleType4KindE0ELNS_15FloatRoundStyleE2ESJ_EENS1_15EpilogueDefaultEEEEEvvEEEEvNT_6ParamsE,"aw",@nobits
	.sectionflags	@""
	.align	16
	.zero		1024


//--------------------- .nv.shared.reserved.0     --------------------------
	.section	.nv.shared.reserved.0,"aw",@nobits
	.weak		__nv_reservedSMEM_offset_0_alias
	.size		__nv_reservedSMEM_offset_0_alias, 0, 0
	.other		__nv_reservedSMEM_offset_0_alias,@"STO_CUDA_RESERVED_SHARED STV_DEFAULT"
__nv_reservedSMEM_offset_0_alias:
	.zero		0


//--------------------- .nv.global                --------------------------
	.section	.nv.global,"aw",@nobits
.nv.global:
	.type		_ZN40_INTERNAL_94d87579_4_k_cu_b34b1789_165204cute1_E,@object
	.size		_ZN40_INTERNAL_94d87579_4_k_cu_b34b1789_165204cute1_E,(_ZN40_INTERNAL_94d87579_4_k_cu_b34b1789_165204cuda3std3__45__cpo6cbeginE - _ZN40_INTERNAL_94d87579_4_k_cu_b34b1789_165204cute1_E)
_ZN40_INTERNAL_94d87579_4_k_cu_b34b1789_165204cute1_E:
	.zero		1
	.type		_ZN40_INTERNAL_94d87579_4_k_cu_b34b1789_165204cuda3std3__45__cpo6cbeginE,@object
	.size		_ZN40_INTERNAL_94d87579_4_k_cu_b34b1789_165204cuda3std3__45__cpo6cbeginE,(_ZN40_INTERNAL_94d87579_4_k_cu_b34b1789_165204cuda3std3__48in_placeE - _ZN40_INTERNAL_94d87579_4_k_cu_b34b1789_165204cuda3std3__45__cpo6cbeginE)
_ZN40_INTERNAL_94d87579_4_k_cu_b34b1789_165204cuda3std3__45__cpo6cbeginE:
	.zero		1
	.type		_ZN40_INTERNAL_94d87579_4_k_cu_b34b1789_165204cuda3std3__48in_placeE,@object
	.size		_ZN40_INTERNAL_94d87579_4_k_cu_b34b1789_165204cuda3std3__48in_placeE,(_ZN40_INTERNAL_94d87579_4_k_cu_b34b1789_165204cuda3std6ranges3__45__cpo9iter_moveE - _ZN40_INTERNAL_94d87579_4_k_cu_b34b1789_165204cuda3std3__48in_placeE)
_ZN40_INTERNAL_94d87579_4_k_cu_b34b1789_165204cuda3std3__48in_placeE:
	.zero		1
	.type		_ZN40_INTERNAL_94d87579_4_k_cu_b34b1789_165204cuda3std6ranges3__45__cpo9iter_moveE,@object
	.size		_ZN40_INTERNAL_94d87579_4_k_cu_b34b1789_165204cuda3std6ranges3__45__cpo9iter_moveE,(_ZN40_INTERNAL_94d87579_4_k_cu_b34b1789_165204cuda3std3__45__cpo5beginE - _ZN40_INTERNAL_94d87579_4_k_cu_b34b1789_165204cuda3std6ranges3__45__cpo9iter_moveE)
_ZN40_INTERNAL_94d87579_4_k_cu_b34b1789_165204cuda3std6ranges3__45__cpo9iter_moveE:
	.zero		1
	.type		_ZN40_INTERNAL_94d87579_4_k_cu_b34b1789_165204cuda3std3__45__cpo5beginE,@object
	.size		_ZN40_INTERNAL_94d87579_4_k_cu_b34b1789_165204cuda3std3__45__cpo5beginE,(_ZN40_INTERNAL_94d87579_4_k_cu_b34b1789_165204cuda3std3__442_GLOBAL__N__94d87579_4_k_cu_b34b1789_165206ignoreE - _ZN40_INTERNAL_94d87579_4_k_cu_b34b1789_165204cuda3std3__45__cpo5beginE)
_ZN40_INTERNAL_94d87579_4_k_cu_b34b1789_165204cuda3std3__45__cpo5beginE:
	.zero		1
	.type		_ZN40_INTERNAL_94d87579_4_k_cu_b34b1789_165204cuda3std3__442_GLOBAL__N__94d87579_4_k_cu_b34b1789_165206ignoreE,@object
	.size		_ZN40_INTERNAL_94d87579_4_k_cu_b34b1789_165204cuda3std3__442_GLOBAL__N__94d87579_4_k_cu_b34b1789_165206ignoreE,(_ZN40_INTERNAL_94d87579_4_k_cu_b34b1789_165204cute7productE - _ZN40_INTERNAL_94d87579_4_k_cu_b34b1789_165204cuda3std3__442_GLOBAL__N__94d87579_4_k_cu_b34b1789_165206ignoreE)
_ZN40_INTERNAL_94d87579_4_k_cu_b34b1789_165204cuda3std3__442_GLOBAL__N__94d87579_4_k_cu_b34b1789_165206ignoreE:
	.zero		1
	.type		_ZN40_INTERNAL_94d87579_4_k_cu_b34b1789_165204cute7productE,@object
	.size		_ZN40_INTERNAL_94d87579_4_k_cu_b34b1789_165204cute7productE,(_ZN40_INTERNAL_94d87579_4_k_cu_b34b1789_165204cuda3std3__45__cpo3endE - _ZN40_INTERNAL_94d87579_4_k_cu_b34b1789_165204cute7productE)
_ZN40_INTERNAL_94d87579_4_k_cu_b34b1789_165204cute7productE:
	.zero		1
	.type		_ZN40_INTERNAL_94d87579_4_k_cu_b34b1789_165204cuda3std3__45__cpo3endE,@object
	.size		_ZN40_INTERNAL_94d87579_4_k_cu_b34b1789_165204cuda3std3__45__cpo3endE,(_ZN40_INTERNAL_94d87579_4_k_cu_b34b1789_165204cuda3std3__419piecewise_constructE - _ZN40_INTERNAL_94d87579_4_k_cu_b34b1789_165204cuda3std3__45__cpo3endE)
_ZN40_INTERNAL_94d87579_4_k_cu_b34b1789_165204cuda3std3__45__cpo3endE:
	.zero		1
	.type		_ZN40_INTERNAL_94d87579_4_k_cu_b34b1789_165204cuda3std3__419piecewise_constructE,@object
	.size		_ZN40_INTERNAL_94d87579_4_k_cu_b34b1789_165204cuda3std3__419piecewise_constructE,(_ZN40_INTERNAL_94d87579_4_k_cu_b34b1789_165204cuda3std3__45__cpo4cendE - _ZN40_INTERNAL_94d87579_4_k_cu_b34b1789_165204cuda3std3__419piecewise_constructE)
_ZN40_INTERNAL_94d87579_4_k_cu_b34b1789_165204cuda3std3__419piecewise_constructE:
	.zero		1
	.type		_ZN40_INTERNAL_94d87579_4_k_cu_b34b1789_165204cuda3std3__45__cpo4cendE,@object
	.size		_ZN40_INTERNAL_94d87579_4_k_cu_b34b1789_165204cuda3std3__45__cpo4cendE,(_ZN40_INTERNAL_94d87579_4_k_cu_b34b1789_165204cuda3std6ranges3__45__cpo4swapE - _ZN40_INTERNAL_94d87579_4_k_cu_b34b1789_165204cuda3std3__45__cpo4cendE)
_ZN40_INTERNAL_94d87579_4_k_cu_b34b1789_165204cuda3std3__45__cpo4cendE:
	.zero		1
	.type		_ZN40_INTERNAL_94d87579_4_k_cu_b34b1789_165204cuda3std6ranges3__45__cpo4swapE,@object
	.size		_ZN40_INTERNAL_94d87579_4_k_cu_b34b1789_165204cuda3std6ranges3__45__cpo4swapE,(.L_7 - _ZN40_INTERNAL_94d87579_4_k_cu_b34b1789_165204cuda3std6ranges3__45__cpo4swapE)
_ZN40_INTERNAL_94d87579_4_k_cu_b34b1789_165204cuda3std6ranges3__45__cpo4swapE:
	.zero		1
.L_7:


//--------------------- .nv.constant0._ZN7cutlass13device_kernelINS_4gemm6kernel13GemmUniversalIN4cute5tupleIJiiiiEEENS1_10collective13CollectiveMmaINS1_37MainloopSm90TmaGmmaWarpSpecializedFP8ILi9ENS5_IJNS4_1CILi4EEENSA_ILi1EEESC_EEENS1_35KernelTmaWarpSpecializedCooperativeEEENS5_IJNSA_ILi128EEENSA_ILi64EEESG_EEENS_12float_e5m2_tENS5_IJlSC_lEEESJ_SK_NS4_8TiledMMAINS4_8MMA_AtomIJNS4_4SM904GMMA30MMA_64x64x32_F32E5M2E5M2_SS_TNILNSO_7ScaleInE1ELSQ_1EEEEEENS4_6LayoutINS5_IJNSA_ILi2EEESC_SC_EEENS5_IJSC_NSA_ILi0EEESW_EEEEENS5_IJNS4_10UnderscoreESZ_SZ_EEEEENS4_13SM90_TMA_LOADENS4_14ComposedLayoutINS4_7SwizzleILi3ELi4ELi3EEENS4_18smem_ptr_flag_bitsILi8EEENST_INS5_IJNSA_ILi8EEESG_EEENS5_IJSG_SC_EEEEEEEvNS4_8identityENS4_23SM90_TMA_LOAD_MULTICASTES1C_vS1D_EENS_8epilogue10collective6detail29Sm90TmaWarpSpecializedAdapterINS1H_15DefaultEpilogueISJ_SK_SK_NS1G_6thread17LinearCombinationISJ_Li1EffLNS1L_9ScaleType4KindE0ELNS_15FloatRoundStyleE2ESJ_EENS1_15EpilogueDefaultEEEEEvvEEEEvNT_6ParamsE --------------------------
	.section	.nv.constant0._ZN7cutlass13device_kernelINS_4gemm6kernel13GemmUniversalIN4cute5tupleIJiiiiEEENS1_10collective13CollectiveMmaINS1_37MainloopSm90TmaGmmaWarpSpecializedFP8ILi9ENS5_IJNS4_1CILi4EEENSA_ILi1EEESC_EEENS1_35KernelTmaWarpSpecializedCooperativeEEENS5_IJNSA_ILi128EEENSA_ILi64EEESG_EEENS_12float_e5m2_tENS5_IJlSC_lEEESJ_SK_NS4_8TiledMMAINS4_8MMA_AtomIJNS4_4SM904GMMA30MMA_64x64x32_F32E5M2E5M2_SS_TNILNSO_7ScaleInE1ELSQ_1EEEEEENS4_6LayoutINS5_IJNSA_ILi2EEESC_SC_EEENS5_IJSC_NSA_ILi0EEESW_EEEEENS5_IJNS4_10UnderscoreESZ_SZ_EEEEENS4_13SM90_TMA_LOADENS4_14ComposedLayoutINS4_7SwizzleILi3ELi4ELi3EEENS4_18smem_ptr_flag_bitsILi8EEENST_INS5_IJNSA_ILi8EEESG_EEENS5_IJSG_SC_EEEEEEEvNS4_8identityENS4_23SM90_TMA_LOAD_MULTICASTES1C_vS1D_EENS_8epilogue10collective6detail29Sm90TmaWarpSpecializedAdapterINS1H_15DefaultEpilogueISJ_SK_SK_NS1G_6thread17LinearCombinationISJ_Li1EffLNS1L_9ScaleType4KindE0ELNS_15FloatRoundStyleE2ESJ_EENS1_15EpilogueDefaultEEEEEvvEEEEvNT_6ParamsE,"a",@progbits
	.sectionflags	@""
	.align	4
.nv.constant0._ZN7cutlass13device_kernelINS_4gemm6kernel13GemmUniversalIN4cute5tupleIJiiiiEEENS1_10collective13CollectiveMmaINS1_37MainloopSm90TmaGmmaWarpSpecializedFP8ILi9ENS5_IJNS4_1CILi4EEENSA_ILi1EEESC_EEENS1_35KernelTmaWarpSpecializedCooperativeEEENS5_IJNSA_ILi128EEENSA_ILi64EEESG_EEENS_12float_e5m2_tENS5_IJlSC_lEEESJ_SK_NS4_8TiledMMAINS4_8MMA_AtomIJNS4_4SM904GMMA30MMA_64x64x32_F32E5M2E5M2_SS_TNILNSO_7ScaleInE1ELSQ_1EEEEEENS4_6LayoutINS5_IJNSA_ILi2EEESC_SC_EEENS5_IJSC_NSA_ILi0EEESW_EEEEENS5_IJNS4_10UnderscoreESZ_SZ_EEEEENS4_13SM90_TMA_LOADENS4_14ComposedLayoutINS4_7SwizzleILi3ELi4ELi3EEENS4_18smem_ptr_flag_bitsILi8EEENST_INS5_IJNSA_ILi8EEESG_EEENS5_IJSG_SC_EEEEEEEvNS4_8identityENS4_23SM90_TMA_LOAD_MULTICASTES1C_vS1D_EENS_8epilogue10collective6detail29Sm90TmaWarpSpecializedAdapterINS1H_15DefaultEpilogueISJ_SK_SK_NS1G_6thread17LinearCombinationISJ_Li1EffLNS1L_9ScaleType4KindE0ELNS_15FloatRoundStyleE2ESJ_EENS1_15EpilogueDefaultEEEEEvvEEEEvNT_6ParamsE:
	.zero		1664


//--------------------- SYMBOLS --------------------------

	.type		.nv.reservedSmem.offset0,@object
	.size		.nv.reservedSmem.offset0,0x4
